	.target	sm_90a

	.elftype	@"ET_EXEC"


//--------------------- .note.nv.tkinfo           --------------------------
	.section	.note.nv.tkinfo,"",@"SHT_NOTE"
	.sectionflags	@"SHF_NOTE_NV_TKINFO"
	.tkinfo
        /*0018*/ 	.word	0x00000002
        /*0030*/ 	.string	""
        /*0030*/ 	.string	"ptxas"
        /*0030*/ 	.string	"Cuda compilation tools, release 13.0, V13.0.88"
        /*0030*/ 	.string	"Build cuda_13.0.r13.0/compiler.36424714_0"
        /*0030*/ 	.string	"-v  -suppress-debug-info  -lineinfo  -arch sm_90a "



//--------------------- .note.nv.cuinfo           --------------------------
	.section	.note.nv.cuinfo,"",@"SHT_NOTE"
	.sectionflags	@"SHF_NOTE_NV_CUINFO"
        /*0018*/ 	.short	0x0002
        /*001a*/ 	.short	0x005a
        /*001c*/ 	.short	0x0082
	.zero		2


//--------------------- .nv.info                  --------------------------
	.section	.nv.info,"",@"SHT_CUDA_INFO"
	.align	4


	//----- nvinfo : EIATTR_REGCOUNT
	.align		4
        /*0000*/ 	.byte	0x04, 0x2f
        /*0002*/ 	.short	(.L_1 - .L_0)
	.align		4
.L_0:
        /*0004*/ 	.word	index@(gluon_wgmma)
        /*0008*/ 	.word	0x0000009a


	//----- nvinfo : EIATTR_FRAME_SIZE
	.align		4
.L_1:
        /*000c*/ 	.byte	0x04, 0x11
        /*000e*/ 	.short	(.L_3 - .L_2)
	.align		4
.L_2:
        /*0010*/ 	.word	index@(gluon_wgmma)
        /*0014*/ 	.word	0x00000000


	//----- nvinfo : EIATTR_MIN_STACK_SIZE
	.align		4
.L_3:
        /*0018*/ 	.byte	0x04, 0x12
        /*001a*/ 	.short	(.L_5 - .L_4)
	.align		4
.L_4:
        /*001c*/ 	.word	index@(gluon_wgmma)
        /*0020*/ 	.word	0x00000000
.L_5:


//--------------------- .nv.compat                --------------------------
	.section	.nv.compat,"",@"SHT_CUDA_COMPAT_INFO"
	.align	4
        /*0000*/ 	.byte	0x02, 0x09, 0x01, 0x00, 0x02, 0x02, 0x04, 0x00, 0x02, 0x05, 0x05, 0x00, 0x03, 0x07, 0x01, 0x01
        /*0010*/ 	.byte	0x02, 0x03, 0x03, 0x00, 0x02, 0x06, 0x01, 0x00, 0x04, 0x0b, 0x08, 0x00, 0x00, 0x00, 0x00, 0x00
        /*0020*/ 	.byte	0x00, 0x00, 0x00, 0x00


//--------------------- .nv.info.gluon_wgmma      --------------------------
	.section	.nv.info.gluon_wgmma,"",@"SHT_CUDA_INFO"
	.sectionflags	@""
	.align	4


	//----- nvinfo : EIATTR_CUDA_API_VERSION
	.align		4
        /*0000*/ 	.byte	0x04, 0x37
        /*0002*/ 	.short	(.L_7 - .L_6)
.L_6:
        /*0004*/ 	.word	0x00000082


	//----- nvinfo : EIATTR_KPARAM_INFO
	.align		4
.L_7:
        /*0008*/ 	.byte	0x04, 0x17
        /*000a*/ 	.short	(.L_9 - .L_8)
.L_8:
        /*000c*/ 	.word	0x00000000
        /*0010*/ 	.short	0x000a
        /*0012*/ 	.short	0x0048
        /*0014*/ 	.byte	0x00, 0xf4, 0x21, 0x00


	//----- nvinfo : EIATTR_KPARAM_INFO
	.align		4
.L_9:
        /*0018*/ 	.byte	0x04, 0x17
        /*001a*/ 	.short	(.L_11 - .L_10)
.L_10:
        /*001c*/ 	.word	0x00000000
        /*0020*/ 	.short	0x0009
        /*0022*/ 	.short	0x0040
        /*0024*/ 	.byte	0x00, 0xf4, 0x21, 0x00


	//----- nvinfo : EIATTR_KPARAM_INFO
	.align		4
.L_11:
        /*0028*/ 	.byte	0x04, 0x17
        /*002a*/ 	.short	(.L_13 - .L_12)
.L_12:
        /*002c*/ 	.word	0x00000000
        /*0030*/ 	.short	0x0008
        /*0032*/ 	.short	0x0038
        /*0034*/ 	.byte	0x00, 0xf0, 0x21, 0x00


	//----- nvinfo : EIATTR_KPARAM_INFO
	.align		4
.L_13:
        /*0038*/ 	.byte	0x04, 0x17
        /*003a*/ 	.short	(.L_15 - .L_14)
.L_14:
        /*003c*/ 	.word	0x00000000
        /*0040*/ 	.short	0x0007
        /*0042*/ 	.short	0x0030
        /*0044*/ 	.byte	0x00, 0xf0, 0x21, 0x00


	//----- nvinfo : EIATTR_KPARAM_INFO
	.align		4
.L_15:
        /*0048*/ 	.byte	0x04, 0x17
        /*004a*/ 	.short	(.L_17 - .L_16)
.L_16:
        /*004c*/ 	.word	0x00000000
        /*0050*/ 	.short	0x0006
        /*0052*/ 	.short	0x0028
        /*0054*/ 	.byte	0x00, 0xf0, 0x21, 0x00


	//----- nvinfo : EIATTR_KPARAM_INFO
	.align		4
.L_17:
        /*0058*/ 	.byte	0x04, 0x17
        /*005a*/ 	.short	(.L_19 - .L_18)
.L_18:
        /*005c*/ 	.word	0x00000000
        /*0060*/ 	.short	0x0005
        /*0062*/ 	.short	0x0020
        /*0064*/ 	.byte	0x00, 0xf0, 0x11, 0x00


	//----- nvinfo : EIATTR_KPARAM_INFO
	.align		4
.L_19:
        /*0068*/ 	.byte	0x04, 0x17
        /*006a*/ 	.short	(.L_21 - .L_20)
.L_20:
        /*006c*/ 	.word	0x00000000
        /*0070*/ 	.short	0x0004
        /*0072*/ 	.short	0x001c
        /*0074*/ 	.byte	0x00, 0xf0, 0x11, 0x00


	//----- nvinfo : EIATTR_KPARAM_INFO
	.align		4
.L_21:
        /*0078*/ 	.byte	0x04, 0x17
        /*007a*/ 	.short	(.L_23 - .L_22)
.L_22:
        /*007c*/ 	.word	0x00000000
        /*0080*/ 	.short	0x0003
        /*0082*/ 	.short	0x0018
        /*0084*/ 	.byte	0x00, 0xf0, 0x11, 0x00


	//----- nvinfo : EIATTR_KPARAM_INFO
	.align		4
.L_23:
        /*0088*/ 	.byte	0x04, 0x17
        /*008a*/ 	.short	(.L_25 - .L_24)
.L_24:
        /*008c*/ 	.word	0x00000000
        /*0090*/ 	.short	0x0002
        /*0092*/ 	.short	0x0010
        /*0094*/ 	.byte	0x00, 0xf4, 0x21, 0x00


	//----- nvinfo : EIATTR_KPARAM_INFO
	.align		4
.L_25:
        /*0098*/ 	.byte	0x04, 0x17
        /*009a*/ 	.short	(.L_27 - .L_26)
.L_26:
        /*009c*/ 	.word	0x00000000
        /*00a0*/ 	.short	0x0001
        /*00a2*/ 	.short	0x0008
        /*00a4*/ 	.byte	0x00, 0xf4, 0x21, 0x00


	//----- nvinfo : EIATTR_KPARAM_INFO
	.align		4
.L_27:
        /*00a8*/ 	.byte	0x04, 0x17
        /*00aa*/ 	.short	(.L_29 - .L_28)
.L_28:
        /*00ac*/ 	.word	0x00000000
        /*00b0*/ 	.short	0x0000
        /*00b2*/ 	.short	0x0000
        /*00b4*/ 	.byte	0x00, 0xf4, 0x21, 0x00


	//----- nvinfo : EIATTR_SPARSE_MMA_MASK
	.align		4
.L_29:
        /*00b8*/ 	.byte	0x03, 0x50
        /*00ba*/ 	.short	0x0000


	//----- nvinfo : EIATTR_MAXREG_COUNT
	.align		4
        /*00bc*/ 	.byte	0x03, 0x1b
        /*00be*/ 	.short	0x00ff


	//----- nvinfo : EIATTR_NUM_BARRIERS
	.align		4
        /*00c0*/ 	.byte	0x02, 0x4c
        /*00c2*/ 	.byte	0x01
	.zero		1


	//----- nvinfo : EIATTR_MERCURY_ISA_VERSION
	.align		4
        /*00c4*/ 	.byte	0x03, 0x5f
        /*00c6*/ 	.short	0x0101


	//----- nvinfo : EIATTR_INT_WARP_WIDE_INSTR_OFFSETS
	.align		4
        /*00c8*/ 	.byte	0x04, 0x31
        /*00ca*/ 	.short	(.L_31 - .L_30)


	//   ....[0]....
.L_30:
        /*00cc*/ 	.word	0x000016a0


	//   ....[1]....
        /*00d0*/ 	.word	0x00001730


	//   ....[2]....
        /*00d4*/ 	.word	0x00002270


	//   ....[3]....
        /*00d8*/ 	.word	0x00002290


	//   ....[4]....
        /*00dc*/ 	.word	0x000023c0


	//   ....[5]....
        /*00e0*/ 	.word	0x00002400


	//   ....[6]....
        /*00e4*/ 	.word	0x00002d80


	//----- nvinfo : EIATTR_COOP_GROUP_MASK_REGIDS
	.align		4
.L_31:
        /*00e8*/ 	.byte	0x04, 0x29
        /*00ea*/ 	.short	(.L_33 - .L_32)


	//   ....[0]....
.L_32:
        /*00ec*/ 	.word	0xffffffff


	//   ....[1]....
        /*00f0*/ 	.word	0xffffffff


	//   ....[2]....
        /*00f4*/ 	.word	0xffffffff


	//----- nvinfo : EIATTR_COOP_GROUP_INSTR_OFFSETS
	.align		4
.L_33:
        /*00f8*/ 	.byte	0x04, 0x28
        /*00fa*/ 	.short	(.L_35 - .L_34)


	//   ....[0]....
.L_34:
        /*00fc*/ 	.word	0x00000160


	//   ....[1]....
        /*0100*/ 	.word	0x00000750


	//   ....[2]....
        /*0104*/ 	.word	0x00000d20


	//----- nvinfo : EIATTR_MBARRIER_INSTR_OFFSETS
	.align		4
.L_35:
        /*0108*/ 	.byte	0x04, 0x39
        /*010a*/ 	.short	(.L_37 - .L_36)


	//   ....[0]....
.L_36:
        /*010c*/ 	.word	0x000017b0
        /*0110*/ 	.word	0x000000ff
        /*0114*/ 	.word	0x00014000
        /*0118*/ 	.short	0x0100
        /*011a*/ 	.byte	0x20
	.zero		1


	//   ....[1]....
        /*011c*/ 	.word	0x00002460
        /*0120*/ 	.word	0x000000ff
        /*0124*/ 	.word	0x00014000
        /*0128*/ 	.short	0x010a
        /*012a*/ 	.byte	0x20
	.zero		1


	//   ....[2]....
        /*012c*/ 	.word	0x00002da0
        /*0130*/ 	.word	0x000000ff
        /*0134*/ 	.word	0x00014000
        /*0138*/ 	.short	0x0108
        /*013a*/ 	.byte	0x20
	.zero		1


	//   ....[3]....
        /*013c*/ 	.word	0x00003340
        /*0140*/ 	.word	0x000000ff
        /*0144*/ 	.word	0x00014000
        /*0148*/ 	.short	0x010a
        /*014a*/ 	.byte	0x20
	.zero		1


	//----- nvinfo : EIATTR_NUM_MBARRIERS
	.align		4
.L_37:
        /*014c*/ 	.byte	0x03, 0x38
        /*014e*/ 	.short	0x0001


	//----- nvinfo : EIATTR_EXIT_INSTR_OFFSETS
	.align		4
        /*0150*/ 	.byte	0x04, 0x1c
        /*0152*/ 	.short	(.L_39 - .L_38)


	//   ....[0]....
.L_38:
        /*0154*/ 	.word	0x00003330


	//----- nvinfo : EIATTR_REQNTID
	.align		4
.L_39:
        /*0158*/ 	.byte	0x04, 0x10
        /*015a*/ 	.short	(.L_41 - .L_40)
.L_40:
        /*015c*/ 	.word	0x00000080
        /*0160*/ 	.word	0x00000001
        /*0164*/ 	.word	0x00000001


	//----- nvinfo : EIATTR_CRS_STACK_SIZE
	.align		4
.L_41:
        /*0168*/ 	.byte	0x04, 0x1e
        /*016a*/ 	.short	(.L_43 - .L_42)
.L_42:
        /*016c*/ 	.word	0x00000000


	//----- nvinfo : EIATTR_CBANK_PARAM_SIZE
	.align		4
.L_43:
        /*0170*/ 	.byte	0x03, 0x19
        /*0172*/ 	.short	0x0050


	//----- nvinfo : EIATTR_PARAM_CBANK
	.align		4
        /*0174*/ 	.byte	0x04, 0x0a
        /*0176*/ 	.short	(.L_45 - .L_44)
	.align		4
.L_44:
        /*0178*/ 	.word	index@(.nv.constant0.gluon_wgmma)
        /*017c*/ 	.short	0x0210
        /*017e*/ 	.short	0x0050


	//----- nvinfo : EIATTR_SW_WAR
	.align		4
.L_45:
        /*0180*/ 	.byte	0x04, 0x36
        /*0182*/ 	.short	(.L_47 - .L_46)
.L_46:
        /*0184*/ 	.word	0x00000008
.L_47:


//--------------------- .nv.callgraph             --------------------------
	.section	.nv.callgraph,"",@"SHT_CUDA_CALLGRAPH"
	.align	4
	.sectionentsize	8
	.align		4
        /*0000*/ 	.word	0x00000000
	.align		4
        /*0004*/ 	.word	0xffffffff
	.align		4
        /*0008*/ 	.word	0x00000000
	.align		4
        /*000c*/ 	.word	0xfffffffe
	.align		4
        /*0010*/ 	.word	0x00000000
	.align		4
        /*0014*/ 	.word	0xfffffffd
	.align		4
        /*0018*/ 	.word	0x00000000
	.align		4
        /*001c*/ 	.word	0xfffffffc


//--------------------- .text.gluon_wgmma         --------------------------
	.section	.text.gluon_wgmma,"ax",@progbits
	.align	128
        .global         gluon_wgmma
        .type           gluon_wgmma,@function
        .size           gluon_wgmma,(.L_x_52 - gluon_wgmma)
        .other          gluon_wgmma,@"STO_CUDA_ENTRY STV_DEFAULT"
gluon_wgmma:
.text.gluon_wgmma:
[----:B------:R-:W-:Y:S01]  /*0000*/  LDC R1, c[0x0][0x28] ;  /* 0x00000a00ff017b82 */ /* 0x000fe20000000800 */
[----:B------:R-:W1:Y:S07]  /*0010*/  S2R R0, SR_TID.X ;  /* 0x0000000000007919 */ /* 0x000e6e0000002100 */
[----:B------:R-:W2:Y:S01]  /*0020*/  S2UR UR4, SR_CgaCtaId ;  /* 0x00000000000479c3 */ /* 0x000ea20000008800 */
[----:B------:R-:W-:Y:S01]  /*0030*/  MOV R2, 0x400 ;  /* 0x0000040000027802 */ /* 0x000fe20000000f00 */
[----:B------:R-:W-:Y:S01]  /*0040*/  BSSY B0, `(.L_x_0) ;  /* 0x0000020000007945 */ /* 0x000fe20003800000 */
[----:B------:R-:W3:Y:S02]  /*0050*/  S2R R4, SR_CTAID.Y ;  /* 0x0000000000047919 */ /* 0x000ee40000002600 */
[----:B------:R-:W-:Y:S01]  /*0060*/  R2UR UR32, R2 ;  /* 0x00000000022072ca */ /* 0x000fe200000e0000 */
[----:B------:R-:W3:Y:S02]  /*0070*/  S2R R9, SR_CTAID.Z ;  /* 0x0000000000097919 */ /* 0x000ee40000002700 */
[----:B------:R-:W4:Y:S01]  /*0080*/  LDC R13, c[0x0][0x228] ;  /* 0x00008a00ff0d7b82 */ /* 0x000f220000000800 */
[----:B------:R-:W5:Y:S07]  /*0090*/  S2R R5, SR_CTAID.X ;  /* 0x0000000000057919 */ /* 0x000f6e0000002500 */
[----:B------:R-:W3:Y:S08]  /*00a0*/  LDC R20, c[0x0][0x230] ;  /* 0x00008c00ff147b82 */ /* 0x000ef00000000800 */
[----:B------:R-:W5:Y:S01]  /*00b0*/  LDC R6, c[0x0][0xc] ;  /* 0x00000300ff067b82 */ /* 0x000f620000000800 */
[----:B--2---:R-:W-:Y:S01]  /*00c0*/  ULEA UR32, UR4, UR32, 0x18 ;  /* 0x0000002004207291 */ /* 0x004fe2000f8ec03f */
[----:B-1----:R-:W-:-:S06]  /*00d0*/  LOP3.LUT R7, R0, 0x7f, RZ, 0xc0, !PT ;  /* 0x0000007f00077812 */ /* 0x002fcc00078ec0ff */
[----:B------:R-:W1:Y:S01]  /*00e0*/  LDC R8, c[0x0][0x10] ;  /* 0x00000400ff087b82 */ /* 0x000e620000000800 */
[----:B----4-:R-:W-:Y:S01]  /*00f0*/  VIADD R13, R13, 0xffffffff ;  /* 0xffffffff0d0d7836 */ /* 0x010fe20000000000 */
[C---:B------:R-:W-:Y:S02]  /*0100*/  ISETP.GE.U32.AND P0, PT, R7.reuse, 0x20, PT ;  /* 0x000000200700780c */ /* 0x040fe40003f06070 */
[C---:B------:R-:W-:Y:S02]  /*0110*/  ISETP.NE.U32.AND P1, PT, R7.reuse, RZ, PT ;  /* 0x000000ff0700720c */ /* 0x040fe40003f25070 */
[----:B------:R-:W-:Y:S01]  /*0120*/  LEA R11, R7, UR32, 0x2 ;  /* 0x00000020070b7c11 */ /* 0x000fe2000f8e10ff */
[----:B---3--:R-:W-:Y:S01]  /*0130*/  VIADD R12, R20, 0xffffffff ;  /* 0xffffffff140c7836 */ /* 0x008fe20000000000 */
[----:B------:R-:W2:Y:S07]  /*0140*/  LDC.64 R2, c[0x0][0x250] ;  /* 0x00009400ff027b82 */ /* 0x000eae0000000a00 */
[----:B------:R3:W-:Y:S01]  /*0150*/  @!P0 STS [R11], RZ ;  /* 0x000000ff0b008388 */ /* 0x0007e20000000800 */
[----:B------:R-:W-:-:S03]  /*0160*/  NOP ;  /* 0x0000000000007918 */ /* 0x000fc60000000000 */
[----:B------:R3:W-:Y:S01]  /*0170*/  @!P1 STS [UR32+0x24], R13 ;  /* 0x0000240dff009988 */ /* 0x0007e20008000820 */
[----:B-1----:R-:W-:-:S03]  /*0180*/  IMAD R4, R9, R8, R4 ;  /* 0x0000000809047224 */ /* 0x002fc600078e0204 */
[----:B------:R3:W-:Y:S01]  /*0190*/  @!P1 STS [UR32+0x20], R12 ;  /* 0x0000200cff009988 */ /* 0x0007e20008000820 */
[----:B-----5:R-:W-:-:S04]  /*01a0*/  IMAD R4, R4, R6, R5 ;  /* 0x0000000604047224 */ /* 0x020fc800078e0205 */
[----:B------:R-:W-:-:S05]  /*01b0*/  IMAD R10, R4, 0x180, RZ ;  /* 0x00000180040a7824 */ /* 0x000fca00078e02ff */
[----:B--2---:R-:W-:Y:S01]  /*01c0*/  IADD3 R4, P2, R10, R2, RZ ;  /* 0x000000020a047210 */ /* 0x004fe20007f5e0ff */
[----:B---3--:R-:W-:-:S12]  /*01d0*/  @P1 BRA `(.L_x_1) ;  /* 0x0000000000181947 */ /* 0x008fd80003800000 */
[----:B------:R-:W1:Y:S01]  /*01e0*/  LDS R5, [UR32+0x8] ;  /* 0x00000820ff057984 */ /* 0x000e620008000800 */
[----:B------:R-:W2:Y:S01]  /*01f0*/  LDC.64 R8, c[0x0][0x210] ;  /* 0x00008400ff087b82 */ /* 0x000ea20000000a00 */
[----:B------:R-:W-:Y:S02]  /*0200*/  IMAD.MOV.U32 R6, RZ, RZ, 0x70 ;  /* 0x00000070ff067424 */ /* 0x000fe400078e00ff */
[----:B--2---:R2:W-:Y:S03]  /*0210*/  STS.64 [UR32], R8 ;  /* 0x00000008ff007988 */ /* 0x0045e60008000a20 */
[----:B-1----:R-:W-:-:S05]  /*0220*/  LOP3.LUT R5, R5, 0x10, R6, 0xd8, !PT ;  /* 0x0000001005057812 */ /* 0x002fca00078ed806 */
[----:B------:R2:W-:Y:S02]  /*0230*/  STS [UR32+0x8], R5 ;  /* 0x00000805ff007988 */ /* 0x0005e40008000820 */
.L_x_1:
[----:B------:R-:W-:Y:S05]  /*0240*/  BSYNC B0 ;  /* 0x0000000000007941 */ /* 0x000fea0003800000 */
.L_x_0:
[----:B------:R-:W-:Y:S04]  /*0250*/  BSSY B0, `(.L_x_2) ;  /* 0x000000a000007945 */ /* 0x000fe80003800000 */
[----:B------:R-:W-:Y:S05]  /*0260*/  @P1 BRA `(.L_x_3) ;  /* 0x0000000000201947 */ /* 0x000fea0003800000 */
[----:B--2---:R-:W1:Y:S01]  /*0270*/  LDS R5, [UR32+0x34] ;  /* 0x00003420ff057984 */ /* 0x004e620008000800 */
[----:B------:R-:W-:Y:S02]  /*0280*/  IMAD.MOV.U32 R6, RZ, RZ, 0x3f000000 ;  /* 0x3f000000ff067424 */ /* 0x000fe400078e00ff */
[----:B------:R-:W-:Y:S01]  /*0290*/  @!P1 IMAD.MOV.U32 R8, RZ, RZ, 0xff ;  /* 0x000000ffff089424 */ /* 0x000fe200078e00ff */
[----:B------:R-:W2:Y:S02]  /*02a0*/  @!P1 LDS R9, [UR32+0x38] ;  /* 0x00003820ff099984 */ /* 0x000ea40008000800 */
[----:B-1----:R-:W-:Y:S02]  /*02b0*/  LOP3.LUT R5, R5, 0xff000000, R6, 0xb8, !PT ;  /* 0xff00000005057812 */ /* 0x002fe400078eb806 */
[----:B--2---:R-:W-:-:S03]  /*02c0*/  @!P1 LOP3.LUT R6, R9, 0xff, R8, 0xb8, !PT ;  /* 0x000000ff09069812 */ /* 0x004fc600078eb808 */
[----:B------:R1:W-:Y:S04]  /*02d0*/  STS [UR32+0x34], R5 ;  /* 0x00003405ff007988 */ /* 0x0003e80008000820 */
[----:B------:R1:W-:Y:S02]  /*02e0*/  @!P1 STS [UR32+0x38], R6 ;  /* 0x00003806ff009988 */ /* 0x0003e40008000820 */
.L_x_3:
[----:B------:R-:W-:Y:S05]  /*02f0*/  BSYNC B0 ;  /* 0x0000000000007941 */ /* 0x000fea0003800000 */
.L_x_2:
[----:B------:R-:W-:Y:S04]  /*0300*/  BSSY B0, `(.L_x_4) ;  /* 0x000000e000007945 */ /* 0x000fe80003800000 */
[----:B------:R-:W-:Y:S05]  /*0310*/  @P1 BRA `(.L_x_5) ;  /* 0x0000000000301947 */ /* 0x000fea0003800000 */
[----:B-1----:R-:W1:Y:S01]  /*0320*/  LDS R6, [UR32+0x34] ;  /* 0x00003420ff067984 */ /* 0x002e620008000800 */
[----:B--2---:R-:W2:Y:S03]  /*0330*/  LDC.64 R8, c[0x0][0x238] ;  /* 0x00008e00ff087b82 */ /* 0x004ea60000000a00 */
[----:B------:R-:W3:Y:S01]  /*0340*/  LDS R5, [UR32+0x1c] ;  /* 0x00001c20ff057984 */ /* 0x000ee20008000800 */
[C---:B--2---:R-:W-:Y:S01]  /*0350*/  SHF.L.U64.HI R9, R8.reuse, 0x1, R9 ;  /* 0x0000000108097819 */ /* 0x044fe20000010209 */
[----:B------:R-:W-:-:S03]  /*0360*/  IMAD.SHL.U32 R8, R8, 0x2, RZ ;  /* 0x0000000208087824 */ /* 0x000fc600078e00ff */
[--C-:B------:R-:W-:Y:S02]  /*0370*/  SHF.R.U32.HI R14, RZ, 0x4, R9.reuse ;  /* 0x00000004ff0e7819 */ /* 0x100fe40000011609 */
[----:B------:R-:W-:-:S05]  /*0380*/  SHF.R.U64 R8, R8, 0x4, R9 ;  /* 0x0000000408087819 */ /* 0x000fca0000001209 */
[----:B------:R4:W-:Y:S01]  /*0390*/  STS [UR32+0xc], R8 ;  /* 0x00000c08ff007988 */ /* 0x0009e20008000820 */
[----:B-1----:R-:W-:Y:S02]  /*03a0*/  LOP3.LUT R6, R6, 0x7, RZ, 0xb8, !PT ;  /* 0x0000000706067812 */ /* 0x002fe400078eb8ff */
[----:B---3--:R-:W-:-:S03]  /*03b0*/  LOP3.LUT R5, R5, 0xf, R14, 0xb8, !PT ;  /* 0x0000000f05057812 */ /* 0x008fc600078eb80e */
[----:B------:R4:W-:Y:S04]  /*03c0*/  STS [UR32+0x34], R6 ;  /* 0x00003406ff007988 */ /* 0x0009e80008000820 */
[----:B------:R4:W-:Y:S02]  /*03d0*/  STS [UR32+0x1c], R5 ;  /* 0x00001c05ff007988 */ /* 0x0009e40008000820 */
.L_x_5:
[----:B------:R-:W-:Y:S05]  /*03e0*/  BSYNC B0 ;  /* 0x0000000000007941 */ /* 0x000fea0003800000 */
.L_x_4:
[----:B------:R-:W-:Y:S04]  /*03f0*/  BSSY B1, `(.L_x_6) ;  /* 0x000001c000017945 */ /* 0x000fe80003800000 */
[----:B------:R-:W-:Y:S01]  /*0400*/  BSSY B0, `(.L_x_7) ;  /* 0x0000017000007945 */ /* 0x000fe20003800000 */
[----:B------:R-:W-:Y:S01]  /*0410*/  IMAD.MOV.U32 R15, RZ, RZ, RZ ;  /* 0x000000ffff0f7224 */ /* 0x000fe200078e00ff */
[----:B------:R-:W-:Y:S02]  /*0420*/  LEA.HI.X.SX32 R16, R10, R3, 0x1, P2 ;  /* 0x000000030a107211 */ /* 0x000fe400010f0eff */
[----:B------:R-:W-:Y:S05]  /*0430*/  @P1 BRA `(.L_x_8) ;  /* 0x0000000000201947 */ /* 0x000fea0003800000 */
[----:B-12-4-:R-:W1:Y:S02]  /*0440*/  LDS R5, [UR32+0x34] ;  /* 0x00003420ff057984 */ /* 0x016e640008000800 */
[----:B-1----:R-:W-:-:S05]  /*0450*/  LOP3.LUT R5, R5, 0x38, RZ, 0xb8, !PT ;  /* 0x0000003805057812 */ /* 0x002fca00078eb8ff */
[----:B------:R1:W-:Y:S01]  /*0460*/  STS [UR32+0x34], R5 ;  /* 0x00003405ff007988 */ /* 0x0003e20008000820 */
[----:B------:R-:W-:Y:S05]  /*0470*/  @P1 BRA `(.L_x_9) ;  /* 0x0000000000201947 */ /* 0x000fea0003800000 */
[----:B-1----:R-:W1:Y:S01]  /*0480*/  LDS R5, [UR32+0x8] ;  /* 0x00000820ff057984 */ /* 0x002e620008000800 */
[----:B------:R-:W-:-:S05]  /*0490*/  IMAD.MOV.U32 R6, RZ, RZ, 0x780 ;  /* 0x00000780ff067424 */ /* 0x000fca00078e00ff */
[----:B-1----:R-:W-:-:S05]  /*04a0*/  LOP3.LUT R5, R5, 0x300, R6, 0xd8, !PT ;  /* 0x0000030005057812 */ /* 0x002fca00078ed806 */
[----:B------:R3:W-:Y:S02]  /*04b0*/  STS [UR32+0x8], R5 ;  /* 0x00000805ff007988 */ /* 0x0007e40008000820 */
.L_x_8:
[----:B------:R-:W-:Y:S05]  /*04c0*/  @P1 BRA `(.L_x_10) ;  /* 0x0000000000281947 */ /* 0x000fea0003800000 */
[----:B-1234-:R-:W1:Y:S02]  /*04d0*/  LDS R5, [UR32+0x8] ;  /* 0x00000820ff057984 */ /* 0x01ee640008000800 */
[----:B-1----:R-:W-:-:S05]  /*04e0*/  LOP3.LUT R5, R5, 0x1800, RZ, 0xb8, !PT ;  /* 0x0000180005057812 */ /* 0x002fca00078eb8ff */
[----:B------:R2:W-:Y:S02]  /*04f0*/  STS [UR32+0x8], R5 ;  /* 0x00000805ff007988 */ /* 0x0005e40008000820 */
.L_x_9:
[----:B------:R-:W-:Y:S05]  /*0500*/  @P1 BREAK B0 ;  /* 0x0000000000001942 */ /* 0x000fea0003800000 */
[----:B------:R-:W-:Y:S05]  /*0510*/  @P1 BRA `(.L_x_11) ;  /* 0x0000000000241947 */ /* 0x000fea0003800000 */
[----:B------:R-:W3:Y:S01]  /*0520*/  LDS R6, [UR32+0x8] ;  /* 0x00000820ff067984 */ /* 0x000ee20008000800 */
[----:B-12---:R-:W-:-:S05]  /*0530*/  IMAD.MOV.U32 R5, RZ, RZ, 0x6000 ;  /* 0x00006000ff057424 */ /* 0x006fca00078e00ff */
[----:B---3--:R-:W-:-:S04]  /*0540*/  LOP3.LUT R5, R6, 0x6000, R5, 0xd8, !PT ;  /* 0x0000600006057812 */ /* 0x008fc800078ed805 */
[----:B------:R-:W-:-:S05]  /*0550*/  LOP3.LUT R5, R5, 0x400000, RZ, 0xb8, !PT ;  /* 0x0040000005057812 */ /* 0x000fca00078eb8ff */
[----:B------:R5:W-:Y:S02]  /*0560*/  STS [UR32+0x8], R5 ;  /* 0x00000805ff007988 */ /* 0x000be40008000820 */
.L_x_10:
[----:B------:R-:W-:Y:S05]  /*0570*/  BSYNC B0 ;  /* 0x0000000000007941 */ /* 0x000fea0003800000 */
.L_x_7:
[----:B-12345:R-:W1:Y:S02]  /*0580*/  @!P1 LDS R5, [UR32+0x8] ;  /* 0x00000820ff059984 */ /* 0x03ee640008000800 */
[----:B-1----:R-:W-:-:S05]  /*0590*/  @!P1 LOP3.LUT R5, R5, 0x8000, RZ, 0xb8, !PT ;  /* 0x0000800005059812 */ /* 0x002fca00078eb8ff */
[----:B------:R3:W-:Y:S02]  /*05a0*/  @!P1 STS [UR32+0x8], R5 ;  /* 0x00000805ff009988 */ /* 0x0007e40008000820 */
.L_x_11:
[----:B------:R-:W-:Y:S05]  /*05b0*/  BSYNC B1 ;  /* 0x0000000000017941 */ /* 0x000fea0003800000 */
.L_x_6:
[----:B------:R-:W-:Y:S05]  /*05c0*/  WARPSYNC.ALL ;  /* 0x0000000000007948 */ /* 0x000fea0003800000 */
[----:B------:R-:W4:Y:S02]  /*05d0*/  LDC R14, c[0x0][0x22c] ;  /* 0x00008b00ff0e7b82 */ /* 0x000f240000000800 */
[----:B----4-:R-:W-:Y:S01]  /*05e0*/  VIADD R14, R14, 0xffffffff ;  /* 0xffffffff0e0e7836 */ /* 0x010fe20000000000 */
[----:B------:R-:W-:Y:S06]  /*05f0*/  @P0 BRA `(.L_x_12) ;  /* 0x0000000000300947 */ /* 0x000fec0003800000 */
[----:B-123--:R-:W1:Y:S01]  /*0600*/  S2R R5, SR_LANEID ;  /* 0x0000000000057919 */ /* 0x00ee620000000000 */
[----:B------:R-:W-:Y:S05]  /*0610*/  WARPSYNC.ALL ;  /* 0x0000000000007948 */ /* 0x000fea0003800000 */
[----:B-1----:R-:W-:-:S05]  /*0620*/  IMAD.SHL.U32 R5, R5, 0x4, RZ ;  /* 0x0000000405057824 */ /* 0x002fca00078e00ff */
[----:B------:R-:W1:Y:S01]  /*0630*/  LDS R17, [R5+UR32] ;  /* 0x0000002005117984 */ /* 0x000e620008000800 */
[----:B------:R-:W-:Y:S02]  /*0640*/  R2UR UR4, R4 ;  /* 0x00000000040472ca */ /* 0x000fe400000e0000 */
[----:B------:R-:W-:Y:S02]  /*0650*/  R2UR UR5, R16 ;  /* 0x00000000100572ca */ /* 0x000fe400000e0000 */
[----:B------:R-:W-:-:S05]  /*0660*/  IADD3 R8, P2, R5, R4, RZ ;  /* 0x0000000405087210 */ /* 0x000fca0007f5e0ff */
[----:B------:R-:W-:-:S05]  /*0670*/  IMAD.X R9, RZ, RZ, R16, P2 ;  /* 0x000000ffff097224 */ /* 0x000fca00010e0610 */
[----:B-1----:R4:W5:Y:S01]  /*0680*/  ATOMG.E.EXCH.STRONG.GPU PT, RZ, [R8], R17 ;  /* 0x0000001108ff73a8 */ /* 0x00296200041ee100 */
[----:B------:R-:W-:-:S04]  /*0690*/  DEPBAR {5,4,3,2,1,0} ;  /* 0x0000003f0000791a */ /* 0x000fc80000000000 */
[----:B------:R4:W-:Y:S01]  /*06a0*/  UTMACCTL.IV [UR4] ;  /* 0x00000000040079b9 */ /* 0x0009e20008000000 */
[----:B------:R-:W-:Y:S01]  /*06b0*/  NOP ;  /* 0x0000000000007918 */ /* 0x000fe20000000000 */
.L_x_12:
[----:B------:R-:W-:Y:S05]  /*06c0*/  @P0 BRA `(.L_x_13) ;  /* 0x00000000000c0947 */ /* 0x000fea0003800000 */
[----:B------:R0:W-:Y:S01]  /*06d0*/  UTMACMDFLUSH ;  /* 0x00000000000079b7 */ /* 0x0001e20000000000 */
[----:B------:R-:W-:Y:S05]  /*06e0*/  @P0 BRA `(.L_x_13) ;  /* 0x0000000000040947 */ /* 0x000fea0003800000 */
[----:B------:R-:W-:-:S04]  /*06f0*/  DEPBAR.LE SB0, 0x0 ;  /* 0x000080000000791a */ /* 0x000fc80000000000 */
.L_x_13:
[----:B------:R-:W-:Y:S05]  /*0700*/  WARPSYNC.ALL ;  /* 0x0000000000007948 */ /* 0x000fea0003800000 */
[----:B-----5:R-:W-:Y:S06]  /*0710*/  BAR.SYNC.DEFER_BLOCKING 0x0 ;  /* 0x0000000000007b1d */ /* 0x020fec0000010000 */
[----:B------:R-:W-:Y:S02]  /*0720*/  BSSY B1, `(.L_x_14) ;  /* 0x000000b000017945 */ /* 0x000fe40003800000 */
[----:B------:R-:W-:Y:S06]  /*0730*/  BAR.SYNC.DEFER_BLOCKING 0x0 ;  /* 0x0000000000007b1d */ /* 0x000fec0000010000 */
[----:B------:R5:W-:Y:S01]  /*0740*/  @!P0 STS [R11], RZ ;  /* 0x000000ff0b008388 */ /* 0x000be20000000800 */
[----:B------:R-:W-:Y:S01]  /*0750*/  NOP ;  /* 0x0000000000007918 */ /* 0x000fe20000000000 */
[----:B------:R-:W-:Y:S05]  /*0760*/  @P1 BRA `(.L_x_15) ;  /* 0x0000000000181947 */ /* 0x000fea0003800000 */
[----:B-123--:R-:W1:Y:S01]  /*0770*/  LDS R5, [UR32+0x8] ;  /* 0x00000820ff057984 */ /* 0x00ee620008000800 */
[----:B----4-:R-:W2:Y:S01]  /*0780*/  LDC.64 R8, c[0x0][0x218] ;  /* 0x00008600ff087b82 */ /* 0x010ea20000000a00 */
[----:B------:R-:W-:Y:S02]  /*0790*/  IMAD.MOV.U32 R6, RZ, RZ, 0x70 ;  /* 0x00000070ff067424 */ /* 0x000fe400078e00ff */
[----:B--2---:R2:W-:Y:S03]  /*07a0*/  STS.64 [UR32], R8 ;  /* 0x00000008ff007988 */ /* 0x0045e60008000a20 */
[----:B-1----:R-:W-:-:S05]  /*07b0*/  LOP3.LUT R5, R5, 0x10, R6, 0xd8, !PT ;  /* 0x0000001005057812 */ /* 0x002fca00078ed806 */
[----:B------:R2:W-:Y:S02]  /*07c0*/  STS [UR32+0x8], R5 ;  /* 0x00000805ff007988 */ /* 0x0005e40008000820 */
.L_x_15:
[----:B----4-:R-:W-:Y:S05]  /*07d0*/  BSYNC B1 ;  /* 0x0000000000017941 */ /* 0x010fea0003800000 */
.L_x_14:
[----:B------:R-:W-:Y:S04]  /*07e0*/  BSSY B1, `(.L_x_16) ;  /* 0x000000a000017945 */ /* 0x000fe80003800000 */
[----:B------:R-:W-:Y:S05]  /*07f0*/  @P1 BRA `(.L_x_17) ;  /* 0x0000000000201947 */ /* 0x000fea0003800000 */
[----:B-123--:R-:W1:Y:S01]  /*0800*/  LDS R5, [UR32+0x34] ;  /* 0x00003420ff057984 */ /* 0x00ee620008000800 */
[----:B------:R-:W-:Y:S02]  /*0810*/  IMAD.MOV.U32 R8, RZ, RZ, 0x3f000000 ;  /* 0x3f000000ff087424 */ /* 0x000fe400078e00ff */
[----:B------:R-:W-:Y:S01]  /*0820*/  @!P1 IMAD.MOV.U32 R6, RZ, RZ, 0x7f ;  /* 0x0000007fff069424 */ /* 0x000fe200078e00ff */
[----:B------:R-:W2:Y:S02]  /*0830*/  @!P1 LDS R9, [UR32+0x38] ;  /* 0x00003820ff099984 */ /* 0x000ea40008000800 */
[----:B-1----:R-:W-:Y:S02]  /*0840*/  LOP3.LUT R5, R5, 0xff000000, R8, 0xb8, !PT ;  /* 0xff00000005057812 */ /* 0x002fe400078eb808 */
[----:B--2---:R-:W-:-:S03]  /*0850*/  @!P1 LOP3.LUT R6, R9, 0xff, R6, 0xb8, !PT ;  /* 0x000000ff09069812 */ /* 0x004fc600078eb806 */
[----:B------:R4:W-:Y:S04]  /*0860*/  STS [UR32+0x34], R5 ;  /* 0x00003405ff007988 */ /* 0x0009e80008000820 */
[----:B------:R4:W-:Y:S02]  /*0870*/  @!P1 STS [UR32+0x38], R6 ;  /* 0x00003806ff009988 */ /* 0x0009e40008000820 */
.L_x_17:
[----:B------:R-:W-:Y:S05]  /*0880*/  BSYNC B1 ;  /* 0x0000000000017941 */ /* 0x000fea0003800000 */
.L_x_16:
[----:B------:R-:W-:Y:S04]  /*0890*/  BSSY B1, `(.L_x_18) ;  /* 0x0000004000017945 */ /* 0x000fe80003800000 */
[----:B------:R-:W-:Y:S05]  /*08a0*/  @P1 BRA `(.L_x_19) ;  /* 0x0000000000081947 */ /* 0x000fea0003800000 */
[----:B------:R1:W-:Y:S04]  /*08b0*/  STS [UR32+0x24], R12 ;  /* 0x0000240cff007988 */ /* 0x0003e80008000820 */
[----:B------:R1:W-:Y:S02]  /*08c0*/  STS [UR32+0x20], R14 ;  /* 0x0000200eff007988 */ /* 0x0003e40008000820 */
.L_x_19:
[----:B------:R-:W-:Y:S05]  /*08d0*/  BSYNC B1 ;  /* 0x0000000000017941 */ /* 0x000fea0003800000 */
.L_x_18:
[----:B------:R-:W-:Y:S04]  /*08e0*/  BSSY B1, `(.L_x_20) ;  /* 0x000000e000017945 */ /* 0x000fe80003800000 */
[----:B------:R-:W-:Y:S05]  /*08f0*/  @P1 BRA `(.L_x_21) ;  /* 0x0000000000301947 */ /* 0x000fea0003800000 */
[----:B----4-:R-:W4:Y:S01]  /*0900*/  LDS R6, [UR32+0x34] ;  /* 0x00003420ff067984 */ /* 0x010f220008000800 */
[----:B--2---:R-:W2:Y:S03]  /*0910*/  LDC.64 R8, c[0x0][0x240] ;  /* 0x00009000ff087b82 */ /* 0x004ea60000000a00 */
[----:B-1-3--:R-:W1:Y:S01]  /*0920*/  LDS R5, [UR32+0x1c] ;  /* 0x00001c20ff057984 */ /* 0x00ae620008000800 */
[C---:B--2---:R-:W-:Y:S01]  /*0930*/  SHF.L.U64.HI R9, R8.reuse, 0x1, R9 ;  /* 0x0000000108097819 */ /* 0x044fe20000010209 */
[----:B------:R-:W-:-:S03]  /*0940*/  IMAD.SHL.U32 R8, R8, 0x2, RZ ;  /* 0x0000000208087824 */ /* 0x000fc600078e00ff */
[--C-:B------:R-:W-:Y:S02]  /*0950*/  SHF.R.U32.HI R12, RZ, 0x4, R9.reuse ;  /* 0x00000004ff0c7819 */ /* 0x100fe40000011609 */
[----:B------:R-:W-:-:S05]  /*0960*/  SHF.R.U64 R8, R8, 0x4, R9 ;  /* 0x0000000408087819 */ /* 0x000fca0000001209 */
[----:B------:R2:W-:Y:S01]  /*0970*/  STS [UR32+0xc], R8 ;  /* 0x00000c08ff007988 */ /* 0x0005e20008000820 */
[----:B----4-:R-:W-:Y:S02]  /*0980*/  LOP3.LUT R6, R6, 0x7, RZ, 0xb8, !PT ;  /* 0x0000000706067812 */ /* 0x010fe400078eb8ff */
[----:B-1----:R-:W-:-:S03]  /*0990*/  LOP3.LUT R5, R5, 0xf, R12, 0xb8, !PT ;  /* 0x0000000f05057812 */ /* 0x002fc600078eb80c */
[----:B------:R2:W-:Y:S04]  /*09a0*/  STS [UR32+0x34], R6 ;  /* 0x00003406ff007988 */ /* 0x0005e80008000820 */
[----:B------:R2:W-:Y:S02]  /*09b0*/  STS [UR32+0x1c], R5 ;  /* 0x00001c05ff007988 */ /* 0x0005e40008000820 */
.L_x_21:
[----:B------:R-:W-:Y:S05]  /*09c0*/  BSYNC B1 ;  /* 0x0000000000017941 */ /* 0x000fea0003800000 */
.L_x_20:
[----:B------:R-:W-:Y:S04]  /*09d0*/  BSSY B2, `(.L_x_22) ;  /* 0x000001a000027945 */ /* 0x000fe80003800000 */
[----:B------:R-:W-:Y:S04]  /*09e0*/  BSSY B1, `(.L_x_23) ;  /* 0x0000015000017945 */ /* 0x000fe80003800000 */
[----:B------:R-:W-:Y:S05]  /*09f0*/  @P1 BRA `(.L_x_24) ;  /* 0x0000000000201947 */ /* 0x000fea0003800000 */
[----:B-1234-:R-:W1:Y:S02]  /*0a00*/  LDS R5, [UR32+0x34] ;  /* 0x00003420ff057984 */ /* 0x01ee640008000800 */
[----:B-1----:R-:W-:-:S05]  /*0a10*/  LOP3.LUT R5, R5, 0x38, RZ, 0xb8, !PT ;  /* 0x0000003805057812 */ /* 0x002fca00078eb8ff */
[----:B------:R1:W-:Y:S01]  /*0a20*/  STS [UR32+0x34], R5 ;  /* 0x00003405ff007988 */ /* 0x0003e20008000820 */
[----:B------:R-:W-:Y:S05]  /*0a30*/  @P1 BRA `(.L_x_25) ;  /* 0x0000000000201947 */ /* 0x000fea0003800000 */
[----:B-1----:R-:W1:Y:S01]  /*0a40*/  LDS R5, [UR32+0x8] ;  /* 0x00000820ff057984 */ /* 0x002e620008000800 */
[----:B------:R-:W-:-:S05]  /*0a50*/  IMAD.MOV.U32 R6, RZ, RZ, 0x780 ;  /* 0x00000780ff067424 */ /* 0x000fca00078e00ff */
[----:B-1----:R-:W-:-:S05]  /*0a60*/  LOP3.LUT R5, R5, 0x300, R6, 0xd8, !PT ;  /* 0x0000030005057812 */ /* 0x002fca00078ed806 */
[----:B------:R1:W-:Y:S02]  /*0a70*/  STS [UR32+0x8], R5 ;  /* 0x00000805ff007988 */ /* 0x0003e40008000820 */
.L_x_24:
[----:B------:R-:W-:Y:S05]  /*0a80*/  @P1 BRA `(.L_x_26) ;  /* 0x0000000000281947 */ /* 0x000fea0003800000 */
[----:B-1234-:R-:W1:Y:S02]  /*0a90*/  LDS R5, [UR32+0x8] ;  /* 0x00000820ff057984 */ /* 0x01ee640008000800 */
[----:B-1----:R-:W-:-:S05]  /*0aa0*/  LOP3.LUT R5, R5, 0x1800, RZ, 0xb8, !PT ;  /* 0x0000180005057812 */ /* 0x002fca00078eb8ff */
[----:B------:R2:W-:Y:S02]  /*0ab0*/  STS [UR32+0x8], R5 ;  /* 0x00000805ff007988 */ /* 0x0005e40008000820 */
.L_x_25:
[----:B------:R-:W-:Y:S05]  /*0ac0*/  @P1 BREAK B1 ;  /* 0x0000000000011942 */ /* 0x000fea0003800000 */
[----:B------:R-:W-:Y:S05]  /*0ad0*/  @P1 BRA `(.L_x_27) ;  /* 0x0000000000241947 */ /* 0x000fea0003800000 */
[----:B-12---:R-:W1:Y:S01]  /*0ae0*/  LDS R5, [UR32+0x8] ;  /* 0x00000820ff057984 */ /* 0x006e620008000800 */
[----:B------:R-:W-:-:S05]  /*0af0*/  IMAD.MOV.U32 R6, RZ, RZ, 0x6000 ;  /* 0x00006000ff067424 */ /* 0x000fca00078e00ff */
[----:B-1----:R-:W-:-:S04]  /*0b00*/  LOP3.LUT R5, R5, 0x6000, R6, 0xd8, !PT ;  /* 0x0000600005057812 */ /* 0x002fc800078ed806 */
[----:B------:R-:W-:-:S05]  /*0b10*/  LOP3.LUT R5, R5, 0x400000, RZ, 0xb8, !PT ;  /* 0x0040000005057812 */ /* 0x000fca00078eb8ff */
[----:B------:R1:W-:Y:S02]  /*0b20*/  STS [UR32+0x8], R5 ;  /* 0x00000805ff007988 */ /* 0x0003e40008000820 */
.L_x_26:
[----:B------:R-:W-:Y:S05]  /*0b30*/  BSYNC B1 ;  /* 0x0000000000017941 */ /* 0x000fea0003800000 */
.L_x_23:
[----:B-1234-:R-:W1:Y:S02]  /*0b40*/  @!P1 LDS R5, [UR32+0x8] ;  /* 0x00000820ff059984 */ /* 0x01ee640008000800 */
[----:B-1----:R-:W-:-:S05]  /*0b50*/  @!P1 LOP3.LUT R5, R5, 0x8000, RZ, 0xb8, !PT ;  /* 0x0000800005059812 */ /* 0x002fca00078eb8ff */
[----:B------:R3:W-:Y:S02]  /*0b60*/  @!P1 STS [UR32+0x8], R5 ;  /* 0x00000805ff009988 */ /* 0x0007e40008000820 */
.L_x_27:
[----:B------:R-:W-:Y:S05]  /*0b70*/  BSYNC B2 ;  /* 0x0000000000027941 */ /* 0x000fea0003800000 */
.L_x_22:
[----:B------:R-:W-:Y:S05]  /*0b80*/  WARPSYNC.ALL ;  /* 0x0000000000007948 */ /* 0x000fea0003800000 */
[----:B------:R-:W-:-:S05]  /*0b90*/  VIADD R6, R10, 0x80 ;  /* 0x000000800a067836 */ /* 0x000fca0000000000 */
[----:B-123--:R-:W-:-:S04]  /*0ba0*/  IADD3 R5, P2, R6, R2, RZ ;  /* 0x0000000206057210 */ /* 0x00efc80007f5e0ff */
[----:B------:R-:W-:Y:S01]  /*0bb0*/  LEA.HI.X.SX32 R6, R6, R3, 0x1, P2 ;  /* 0x0000000306067211 */ /* 0x000fe200010f0eff */
[----:B------:R-:W-:Y:S08]  /*0bc0*/  @P0 BRA `(.L_x_28) ;  /* 0x0000000000300947 */ /* 0x000ff00003800000 */
[----:B------:R-:W1:Y:S01]  /*0bd0*/  S2R R8, SR_LANEID ;  /* 0x0000000000087919 */ /* 0x000e620000000000 */
[----:B------:R-:W-:Y:S05]  /*0be0*/  WARPSYNC.ALL ;  /* 0x0000000000007948 */ /* 0x000fea0003800000 */
[----:B-1----:R-:W-:-:S05]  /*0bf0*/  IMAD.SHL.U32 R12, R8, 0x4, RZ ;  /* 0x00000004080c7824 */ /* 0x002fca00078e00ff */
[----:B------:R-:W1:Y:S01]  /*0c00*/  LDS R17, [R12+UR32] ;  /* 0x000000200c117984 */ /* 0x000e620008000800 */
[----:B------:R-:W-:Y:S02]  /*0c10*/  R2UR UR4, R5 ;  /* 0x00000000050472ca */ /* 0x000fe400000e0000 */
[----:B------:R-:W-:Y:S02]  /*0c20*/  R2UR UR5, R6 ;  /* 0x00000000060572ca */ /* 0x000fe400000e0000 */
[----:B------:R-:W-:-:S05]  /*0c30*/  IADD3 R8, P2, R12, R5, RZ ;  /* 0x000000050c087210 */ /* 0x000fca0007f5e0ff */
[----:B------:R-:W-:-:S05]  /*0c40*/  IMAD.X R9, RZ, RZ, R6, P2 ;  /* 0x000000ffff097224 */ /* 0x000fca00010e0606 */
[----:B-1----:R1:W2:Y:S01]  /*0c50*/  ATOMG.E.EXCH.STRONG.GPU PT, RZ, [R8], R17 ;  /* 0x0000001108ff73a8 */ /* 0x0022a200041ee100 */
[----:B------:R-:W-:-:S04]  /*0c60*/  DEPBAR {5,4,3,2,1,0} ;  /* 0x0000003f0000791a */ /* 0x000fc80000000000 */
[----:B------:R1:W-:Y:S01]  /*0c70*/  UTMACCTL.IV [UR4] ;  /* 0x00000000040079b9 */ /* 0x0003e20008000000 */
[----:B------:R-:W-:Y:S01]  /*0c80*/  NOP ;  /* 0x0000000000007918 */ /* 0x000fe20000000000 */
.L_x_28:
[----:B------:R-:W-:Y:S05]  /*0c90*/  @P0 BRA `(.L_x_29) ;  /* 0x00000000000c0947 */ /* 0x000fea0003800000 */
[----:B------:R0:W-:Y:S01]  /*0ca0*/  UTMACMDFLUSH ;  /* 0x00000000000079b7 */ /* 0x0001e20000000000 */
[----:B------:R-:W-:Y:S05]  /*0cb0*/  @P0 BRA `(.L_x_29) ;  /* 0x0000000000040947 */ /* 0x000fea0003800000 */
[----:B------:R-:W-:-:S04]  /*0cc0*/  DEPBAR.LE SB0, 0x0 ;  /* 0x000080000000791a */ /* 0x000fc80000000000 */
.L_x_29:
[----:B------:R-:W-:Y:S05]  /*0cd0*/  WARPSYNC.ALL ;  /* 0x0000000000007948 */ /* 0x000fea0003800000 */
[----:B--2---:R-:W-:Y:S06]  /*0ce0*/  BAR.SYNC.DEFER_BLOCKING 0x0 ;  /* 0x0000000000007b1d */ /* 0x004fec0000010000 */
[----:B------:R-:W-:Y:S02]  /*0cf0*/  BSSY B2, `(.L_x_30) ;  /* 0x000000b000027945 */ /* 0x000fe40003800000 */
[----:B------:R-:W-:Y:S06]  /*0d00*/  BAR.SYNC.DEFER_BLOCKING 0x0 ;  /* 0x0000000000007b1d */ /* 0x000fec0000010000 */
[----:B------:R2:W-:Y:S01]  /*0d10*/  @!P0 STS [R11], RZ ;  /* 0x000000ff0b008388 */ /* 0x0005e20000000800 */
[----:B------:R-:W-:Y:S01]  /*0d20*/  NOP ;  /* 0x0000000000007918 */ /* 0x000fe20000000000 */
[----:B------:R-:W-:Y:S05]  /*0d30*/  @P1 BRA `(.L_x_31) ;  /* 0x0000000000181947 */ /* 0x000fea0003800000 */
[----:B-1----:R-:W1:Y:S01]  /*0d40*/  LDS R8, [UR32+0x8] ;  /* 0x00000820ff087984 */ /* 0x002e620008000800 */
[----:B------:R-:W3:Y:S01]  /*0d50*/  LDC.64 R18, c[0x0][0x220] ;  /* 0x00008800ff127b82 */ /* 0x000ee20000000a00 */
[----:B------:R-:W-:Y:S02]  /*0d60*/  IMAD.MOV.U32 R9, RZ, RZ, 0x70 ;  /* 0x00000070ff097424 */ /* 0x000fe400078e00ff */
[----:B---3--:R3:W-:Y:S03]  /*0d70*/  STS.64 [UR32], R18 ;  /* 0x00000012ff007988 */ /* 0x0087e60008000a20 */
[----:B-1----:R-:W-:-:S05]  /*0d80*/  LOP3.LUT R8, R8, 0x10, R9, 0xd8, !PT ;  /* 0x0000001008087812 */ /* 0x002fca00078ed809 */
[----:B------:R3:W-:Y:S02]  /*0d90*/  STS [UR32+0x8], R8 ;  /* 0x00000808ff007988 */ /* 0x0007e40008000820 */
.L_x_31:
[----:B-1----:R-:W-:Y:S05]  /*0da0*/  BSYNC B2 ;  /* 0x0000000000027941 */ /* 0x002fea0003800000 */
.L_x_30:
[----:B------:R-:W-:Y:S04]  /*0db0*/  BSSY B3, `(.L_x_32) ;  /* 0x0000011000037945 */ /* 0x000fe80003800000 */
[----:B------:R-:W-:Y:S04]  /*0dc0*/  BSSY B2, `(.L_x_33) ;  /* 0x000000e000027945 */ /* 0x000fe80003800000 */
[----:B------:R-:W-:Y:S05]  /*0dd0*/  @P1 BRA `(.L_x_34) ;  /* 0x0000000000241947 */ /* 0x000fea0003800000 */
[----:B---3--:R-:W1:Y:S01]  /*0de0*/  LDS R8, [UR32+0x34] ;  /* 0x00003420ff087984 */ /* 0x008e620008000800 */
[----:B------:R-:W-:-:S05]  /*0df0*/  IMAD.MOV.U32 R9, RZ, RZ, 0x3f000000 ;  /* 0x3f000000ff097424 */ /* 0x000fca00078e00ff */
[----:B-1----:R-:W-:-:S05]  /*0e00*/  LOP3.LUT R8, R8, 0xff000000, R9, 0xb8, !PT ;  /* 0xff00000008087812 */ /* 0x002fca00078eb809 */
[----:B------:R1:W-:Y:S01]  /*0e10*/  STS [UR32+0x34], R8 ;  /* 0x00003408ff007988 */ /* 0x0003e20008000820 */
[----:B------:R-:W-:Y:S05]  /*0e20*/  @P1 BRA `(.L_x_35) ;  /* 0x00000000001c1947 */ /* 0x000fea0003800000 */
[----:B-1----:R-:W1:Y:S01]  /*0e30*/  LDS R8, [UR32+0x38] ;  /* 0x00003820ff087984 */ /* 0x002e620008000800 */
[----:B------:R-:W-:-:S05]  /*0e40*/  IMAD.MOV.U32 R9, RZ, RZ, 0xff ;  /* 0x000000ffff097424 */ /* 0x000fca00078e00ff */
[----:B-1----:R-:W-:-:S05]  /*0e50*/  LOP3.LUT R8, R8, 0xff, R9, 0xb8, !PT ;  /* 0x000000ff08087812 */ /* 0x002fca00078eb809 */
[----:B------:R1:W-:Y:S02]  /*0e60*/  STS [UR32+0x38], R8 ;  /* 0x00003808ff007988 */ /* 0x0003e40008000820 */
.L_x_34:
[----:B------:R-:W-:Y:S05]  /*0e70*/  @P1 BREAK B2 ;  /* 0x0000000000021942 */ /* 0x000fea0003800000 */
[----:B------:R-:W-:Y:S05]  /*0e80*/  @P1 BRA `(.L_x_36) ;  /* 0x00000000000c1947 */ /* 0x000fea0003800000 */
[----:B------:R4:W-:Y:S02]  /*0e90*/  STS [UR32+0x20], R14 ;  /* 0x0000200eff007988 */ /* 0x0009e40008000820 */
.L_x_35:
[----:B------:R-:W-:Y:S05]  /*0ea0*/  BSYNC B2 ;  /* 0x0000000000027941 */ /* 0x000fea0003800000 */
.L_x_33:
[----:B------:R1:W-:Y:S02]  /*0eb0*/  @!P1 STS [UR32+0x24], R13 ;  /* 0x0000240dff009988 */ /* 0x0003e40008000820 */
.L_x_36:
[----:B------:R-:W-:Y:S05]  /*0ec0*/  BSYNC B3 ;  /* 0x0000000000037941 */ /* 0x000fea0003800000 */
.L_x_32:
[----:B------:R-:W-:Y:S05]  /*0ed0*/  WARPSYNC.ALL ;  /* 0x0000000000007948 */ /* 0x000fea0003800000 */
[----:B------:R-:W-:Y:S04]  /*0ee0*/  BSSY B3, `(.L_x_37) ;  /* 0x000000e000037945 */ /* 0x000fe80003800000 */
[----:B------:R-:W-:Y:S05]  /*0ef0*/  @P1 BRA `(.L_x_38) ;  /* 0x0000000000301947 */ /* 0x000fea0003800000 */
[----:B------:R-:W4:Y:S01]  /*0f00*/  LDS R9, [UR32+0x34] ;  /* 0x00003420ff097984 */ /* 0x000f220008000800 */
[----:B---3--:R-:W3:Y:S03]  /*0f10*/  LDC.64 R18, c[0x0][0x248] ;  /* 0x00009200ff127b82 */ /* 0x008ee60000000a00 */
[----:B-1----:R-:W1:Y:S01]  /*0f20*/  LDS R8, [UR32+0x1c] ;  /* 0x00001c20ff087984 */ /* 0x002e620008000800 */
[C---:B---3--:R-:W-:Y:S01]  /*0f30*/  SHF.L.U64.HI R12, R18.reuse, 0x1, R19 ;  /* 0x00000001120c7819 */ /* 0x048fe20000010213 */
[----:B--2--5:R-:W-:-:S03]  /*0f40*/  IMAD.SHL.U32 R11, R18, 0x2, RZ ;  /* 0x00000002120b7824 */ /* 0x024fc600078e00ff */
[--C-:B------:R-:W-:Y:S02]  /*0f50*/  SHF.R.U32.HI R13, RZ, 0x4, R12.reuse ;  /* 0x00000004ff0d7819 */ /* 0x100fe4000001160c */
[----:B------:R-:W-:-:S05]  /*0f60*/  SHF.R.U64 R11, R11, 0x4, R12 ;  /* 0x000000040b0b7819 */ /* 0x000fca000000120c */
[----:B------:R2:W-:Y:S01]  /*0f70*/  STS [UR32+0xc], R11 ;  /* 0x00000c0bff007988 */ /* 0x0005e20008000820 */
[----:B----4-:R-:W-:Y:S02]  /*0f80*/  LOP3.LUT R9, R9, 0x7, RZ, 0xb8, !PT ;  /* 0x0000000709097812 */ /* 0x010fe400078eb8ff */
[----:B-1----:R-:W-:-:S03]  /*0f90*/  LOP3.LUT R8, R8, 0xf, R13, 0xb8, !PT ;  /* 0x0000000f08087812 */ /* 0x002fc600078eb80d */
[----:B------:R2:W-:Y:S04]  /*0fa0*/  STS [UR32+0x34], R9 ;  /* 0x00003409ff007988 */ /* 0x0005e80008000820 */
[----:B------:R2:W-:Y:S02]  /*0fb0*/  STS [UR32+0x1c], R8 ;  /* 0x00001c08ff007988 */ /* 0x0005e40008000820 */
.L_x_38:
[----:B------:R-:W-:Y:S05]  /*0fc0*/  BSYNC B3 ;  /* 0x0000000000037941 */ /* 0x000fea0003800000 */
.L_x_37:
[----:B------:R-:W-:Y:S04]  /*0fd0*/  BSSY B3, `(.L_x_39) ;  /* 0x000001a000037945 */ /* 0x000fe80003800000 */
[----:B------:R-:W-:Y:S04]  /*0fe0*/  BSSY B4, `(.L_x_40) ;  /* 0x0000015000047945 */ /* 0x000fe80003800000 */
[----:B------:R-:W-:Y:S05]  /*0ff0*/  @P1 BRA `(.L_x_41) ;  /* 0x0000000000201947 */ /* 0x000fea0003800000 */
[----:B-123--:R-:W1:Y:S02]  /*1000*/  LDS R8, [UR32+0x34] ;  /* 0x00003420ff087984 */ /* 0x00ee640008000800 */
[----:B-1----:R-:W-:-:S05]  /*1010*/  LOP3.LUT R8, R8, 0x38, RZ, 0xb8, !PT ;  /* 0x0000003808087812 */ /* 0x002fca00078eb8ff */
[----:B------:R1:W-:Y:S01]  /*1020*/  STS [UR32+0x34], R8 ;  /* 0x00003408ff007988 */ /* 0x0003e20008000820 */
[----:B------:R-:W-:Y:S05]  /*1030*/  @P1 BRA `(.L_x_42) ;  /* 0x0000000000201947 */ /* 0x000fea0003800000 */
[----:B-1----:R-:W1:Y:S01]  /*1040*/  LDS R8, [UR32+0x8] ;  /* 0x00000820ff087984 */ /* 0x002e620008000800 */
[----:B------:R-:W-:-:S05]  /*1050*/  IMAD.MOV.U32 R9, RZ, RZ, 0x780 ;  /* 0x00000780ff097424 */ /* 0x000fca00078e00ff */
[----:B-1----:R-:W-:-:S05]  /*1060*/  LOP3.LUT R8, R8, 0x300, R9, 0xd8, !PT ;  /* 0x0000030008087812 */ /* 0x002fca00078ed809 */
[----:B------:R1:W-:Y:S02]  /*1070*/  STS [UR32+0x8], R8 ;  /* 0x00000808ff007988 */ /* 0x0003e40008000820 */
.L_x_41:
[----:B------:R-:W-:Y:S05]  /*1080*/  @P1 BRA `(.L_x_43) ;  /* 0x0000000000281947 */ /* 0x000fea0003800000 */
[----:B-123--:R-:W1:Y:S02]  /*1090*/  LDS R8, [UR32+0x8] ;  /* 0x00000820ff087984 */ /* 0x00ee640008000800 */
[----:B-1----:R-:W-:-:S05]  /*10a0*/  LOP3.LUT R8, R8, 0x1800, RZ, 0xb8, !PT ;  /* 0x0000180008087812 */ /* 0x002fca00078eb8ff */
[----:B------:R2:W-:Y:S02]  /*10b0*/  STS [UR32+0x8], R8 ;  /* 0x00000808ff007988 */ /* 0x0005e40008000820 */
.L_x_42:
[----:B------:R-:W-:Y:S05]  /*10c0*/  @P1 BREAK B4 ;  /* 0x0000000000041942 */ /* 0x000fea0003800000 */
[----:B------:R-:W-:Y:S05]  /*10d0*/  @P1 BRA `(.L_x_44) ;  /* 0x0000000000241947 */ /* 0x000fea0003800000 */
[----:B-12---:R-:W1:Y:S01]  /*10e0*/  LDS R8, [UR32+0x8] ;  /* 0x00000820ff087984 */ /* 0x006e620008000800 */
[----:B------:R-:W-:-:S05]  /*10f0*/  IMAD.MOV.U32 R9, RZ, RZ, 0x6000 ;  /* 0x00006000ff097424 */ /* 0x000fca00078e00ff */
[----:B-1----:R-:W-:-:S04]  /*1100*/  LOP3.LUT R8, R8, 0x6000, R9, 0xd8, !PT ;  /* 0x0000600008087812 */ /* 0x002fc800078ed809 */
[----:B------:R-:W-:-:S05]  /*1110*/  LOP3.LUT R8, R8, 0x400000, RZ, 0xb8, !PT ;  /* 0x0040000008087812 */ /* 0x000fca00078eb8ff */
[----:B------:R1:W-:Y:S02]  /*1120*/  STS [UR32+0x8], R8 ;  /* 0x00000808ff007988 */ /* 0x0003e40008000820 */
.L_x_43:
[----:B------:R-:W-:Y:S05]  /*1130*/  BSYNC B4 ;  /* 0x0000000000047941 */ /* 0x000fea0003800000 */
.L_x_40:
[----:B-123--:R-:W1:Y:S02]  /*1140*/  @!P1 LDS R8, [UR32+0x8] ;  /* 0x00000820ff089984 */ /* 0x00ee640008000800 */
[----:B-1----:R-:W-:-:S05]  /*1150*/  @!P1 LOP3.LUT R8, R8, 0x8000, RZ, 0xb8, !PT ;  /* 0x0000800008089812 */ /* 0x002fca00078eb8ff */
[----:B------:R3:W-:Y:S02]  /*1160*/  @!P1 STS [UR32+0x8], R8 ;  /* 0x00000808ff009988 */ /* 0x0007e40008000820 */
.L_x_44:
[----:B------:R-:W-:Y:S05]  /*1170*/  BSYNC B3 ;  /* 0x0000000000037941 */ /* 0x000fea0003800000 */
.L_x_39:
[----:B------:R-:W-:Y:S05]  /*1180*/  WARPSYNC.ALL ;  /* 0x0000000000007948 */ /* 0x000fea0003800000 */
[----:B------:R-:W-:Y:S01]  /*1190*/  VIADD R10, R10, 0x100 ;  /* 0x000001000a0a7836 */ /* 0x000fe20000000000 */
[----:B------:R-:W-:Y:S02]  /*11a0*/  ISETP.GE.AND P2, PT, R20, 0x1, PT ;  /* 0x000000011400780c */ /* 0x000fe40003f46270 */
[----:B------:R-:W-:Y:S02]  /*11b0*/  CS2R R120, SRZ ;  /* 0x0000000000787805 */ /* 0x000fe4000001ff00 */
[----:B------:R-:W-:-:S02]  /*11c0*/  CS2R R122, SRZ ;  /* 0x00000000007a7805 */ /* 0x000fc4000001ff00 */
[----:B------:R-:W-:Y:S02]  /*11d0*/  CS2R R124, SRZ ;  /* 0x00000000007c7805 */ /* 0x000fe4000001ff00 */
[----:B------:R-:W-:Y:S02]  /*11e0*/  IADD3 R2, P3, R10, R2, RZ ;  /* 0x000000020a027210 */ /* 0x000fe40007f7e0ff */
[----:B------:R-:W-:Y:S02]  /*11f0*/  CS2R R126, SRZ ;  /* 0x00000000007e7805 */ /* 0x000fe4000001ff00 */
[----:B------:R-:W-:Y:S02]  /*1200*/  CS2R R128, SRZ ;  /* 0x0000000000807805 */ /* 0x000fe4000001ff00 */
[----:B------:R-:W-:Y:S02]  /*1210*/  CS2R R130, SRZ ;  /* 0x0000000000827805 */ /* 0x000fe4000001ff00 */
[----:B------:R-:W-:-:S02]  /*1220*/  CS2R R132, SRZ ;  /* 0x0000000000847805 */ /* 0x000fc4000001ff00 */
[----:B------:R-:W-:Y:S02]  /*1230*/  CS2R R134, SRZ ;  /* 0x0000000000867805 */ /* 0x000fe4000001ff00 */
[----:B------:R-:W-:Y:S02]  /*1240*/  CS2R R136, SRZ ;  /* 0x0000000000887805 */ /* 0x000fe4000001ff00 */
        /* <DEDUP_REMOVED lines=41> */
[----:B------:R-:W-:Y:S01]  /*14e0*/  CS2R R28, SRZ ;  /* 0x00000000001c7805 */ /* 0x000fe2000001ff00 */
[----:B------:R-:W-:Y:S01]  /*14f0*/  IMAD.MOV.U32 R30, RZ, RZ, RZ ;  /* 0x000000ffff1e7224 */ /* 0x000fe200078e00ff */
[----:B------:R-:W-:Y:S01]  /*1500*/  LEA.HI.X.SX32 R3, R10, R3, 0x1, P3 ;  /* 0x000000030a037211 */ /* 0x000fe200018f0eff */
[----:B------:R-:W-:Y:S06]  /*1510*/  @P0 BRA `(.L_x_45) ;  /* 0x0000000000300947 */ /* 0x000fec0003800000 */
[----:B-123--:R-:W1:Y:S01]  /*1520*/  S2R R8, SR_LANEID ;  /* 0x0000000000087919 */ /* 0x00ee620000000000 */
[----:B------:R-:W-:Y:S05]  /*1530*/  WARPSYNC.ALL ;  /* 0x0000000000007948 */ /* 0x000fea0003800000 */
[----:B-1----:R-:W-:-:S05]  /*1540*/  IMAD.SHL.U32 R13, R8, 0x4, RZ ;  /* 0x00000004080d7824 */ /* 0x002fca00078e00ff */
[----:B-----5:R-:W1:Y:S01]  /*1550*/  LDS R11, [R13+UR32] ;  /* 0x000000200d0b7984 */ /* 0x020e620008000800 */
        /* <DEDUP_REMOVED lines=8> */
.L_x_45:
[----:B------:R-:W-:Y:S05]  /*15e0*/  @P0 BRA `(.L_x_46) ;  /* 0x00000000000c0947 */ /* 0x000fea0003800000 */
[----:B------:R0:W-:Y:S01]  /*15f0*/  UTMACMDFLUSH ;  /* 0x00000000000079b7 */ /* 0x0001e20000000000 */
[----:B------:R-:W-:Y:S05]  /*1600*/  @P0 BRA `(.L_x_46) ;  /* 0x0000000000040947 */ /* 0x000fea0003800000 */
[----:B------:R-:W-:-:S04]  /*1610*/  DEPBAR.LE SB0, 0x0 ;  /* 0x000080000000791a */ /* 0x000fc80000000000 */
.L_x_46:
[----:B------:R-:W-:Y:S05]  /*1620*/  WARPSYNC.ALL ;  /* 0x0000000000007948 */ /* 0x000fea0003800000 */
[----:B------:R-:W3:Y:S08]  /*1630*/  S2UR UR51, SR_CTAID.X ;  /* 0x00000000003379c3 */ /* 0x000ef00000002500 */
[----:B--2---:R-:W-:Y:S01]  /*1640*/  BAR.SYNC.DEFER_BLOCKING 0x0 ;  /* 0x0000000000007b1d */ /* 0x004fe20000010000 */
[----:B------:R-:W-:Y:S01]  /*1650*/  IMAD.MOV.U32 R31, RZ, RZ, RZ ;  /* 0x000000ffff1f7224 */ /* 0x000fe200078e00ff */
[----:B------:R-:W-:-:S02]  /*1660*/  CS2R R32, SRZ ;  /* 0x0000000000207805 */ /* 0x000fc4000001ff00 */
[----:B------:R-:W-:Y:S02]  /*1670*/  CS2R R34, SRZ ;  /* 0x0000000000227805 */ /* 0x000fe4000001ff00 */
[----:B------:R-:W-:Y:S02]  /*1680*/  CS2R R36, SRZ ;  /* 0x0000000000247805 */ /* 0x000fe4000001ff00 */
[----:B------:R-:W-:Y:S01]  /*1690*/  CS2R R38, SRZ ;  /* 0x0000000000267805 */ /* 0x000fe2000001ff00 */
[----:B------:R-:W-:Y:S01]  /*16a0*/  VOTEU.ALL UP0, P1 ;  /* 0x00000000003f7886 */ /* 0x000fe20000800000 */
[----:B------:R-:W2:Y:S01]  /*16b0*/  S2UR UR54, SR_CTAID.Y ;  /* 0x00000000003679c3 */ /* 0x000ea20000002600 */
[----:B-1----:R-:W-:Y:S01]  /*16c0*/  UMOV UR4, 0x1 ;  /* 0x0000000100047882 */ /* 0x002fe20000000000 */
[----:B------:R-:W-:Y:S02]  /*16d0*/  CS2R R40, SRZ ;  /* 0x0000000000287805 */ /* 0x000fe4000001ff00 */
[----:B------:R-:W-:Y:S01]  /*16e0*/  CS2R R42, SRZ ;  /* 0x00000000002a7805 */ /* 0x000fe2000001ff00 */
[----:B------:R-:W-:-:S04]  /*16f0*/  @!UP0 UIADD3 UR4, -UR4, 0x100000, URZ ;  /* 0x0010000004048890 */ /* 0x000fc8000fffe13f */
[----:B------:R-:W-:Y:S02]  /*1700*/  @!UP0 USHF.L.U32 UR5, UR4, 0xb, URZ ;  /* 0x0000000b04058899 */ /* 0x000fe4000800063f */
[----:B------:R-:W-:Y:S01]  /*1710*/  @!UP0 USHF.L.U32 UR4, UR4, 0x1, URZ ;  /* 0x0000000104048899 */ /* 0x000fe2000800063f */
[----:B------:R-:W-:Y:S01]  /*1720*/  CS2R R44, SRZ ;  /* 0x00000000002c7805 */ /* 0x000fe2000001ff00 */
[----:B------:R-:W-:Y:S01]  /*1730*/  VOTEU.ALL UP0, P1 ;  /* 0x00000000003f7886 */ /* 0x000fe20000800000 */
[----:B------:R-:W-:Y:S02]  /*1740*/  CS2R R46, SRZ ;  /* 0x00000000002e7805 */ /* 0x000fe4000001ff00 */
[----:B------:R-:W-:Y:S02]  /*1750*/  CS2R R48, SRZ ;  /* 0x0000000000307805 */ /* 0x000fe4000001ff00 */
[----:B------:R-:W-:Y:S02]  /*1760*/  CS2R R50, SRZ ;  /* 0x0000000000327805 */ /* 0x000fe4000001ff00 */
[----:B------:R-:W-:-:S02]  /*1770*/  CS2R R52, SRZ ;  /* 0x0000000000347805 */ /* 0x000fc4000001ff00 */
[----:B------:R-:W-:Y:S01]  /*1780*/  CS2R R54, SRZ ;  /* 0x0000000000367805 */ /* 0x000fe2000001ff00 */
[----:B---3--:R-:W-:Y:S01]  /*1790*/  USHF.L.U32 UR51, UR51, 0x8, URZ ;  /* 0x0000000833337899 */ /* 0x008fe2000800063f */
[----:B------:R-:W1:Y:S02]  /*17a0*/  FENCE.VIEW.ASYNC.S ;  /* 0x00000000000073c6 */ /* 0x000e640000000000 */
[----:B-1----:R1:W3:Y:S01]  /*17b0*/  @!UP0 SYNCS.EXCH.64 URZ, [UR32+0x14000], UR4 ;  /* 0x01400004203f85b2 */ /* 0x0022e20008000100 */
[----:B--2---:R-:W-:Y:S01]  /*17c0*/  USHF.L.U32 UR54, UR54, 0x6, URZ ;  /* 0x0000000636367899 */ /* 0x004fe2000800063f */
[----:B------:R-:W-:Y:S11]  /*17d0*/  @!P2 BRA `(.L_x_47) ;  /* 0x000000140008a947 */ /* 0x000ff60003800000 */
[----:B------:R-:W-:Y:S01]  /*17e0*/  IMAD.U32 R8, RZ, RZ, UR32 ;  /* 0x00000020ff087e24 */ /* 0x000fe2000f8e00ff */
[----:B------:R-:W-:Y:S01]  /*17f0*/  CS2R R120, SRZ ;  /* 0x0000000000787805 */ /* 0x000fe2000001ff00 */
[----:B------:R-:W-:Y:S01]  /*1800*/  IMAD.U32 R9, RZ, RZ, UR32 ;  /* 0x00000020ff097e24 */ /* 0x000fe2000f8e00ff */
[----:B------:R-:W-:Y:S01]  /*1810*/  CS2R R122, SRZ ;  /* 0x00000000007a7805 */ /* 0x000fe2000001ff00 */
[----:B------:R-:W-:Y:S01]  /*1820*/  VIADD R8, R8, 0x10000 ;  /* 0x0001000008087836 */ /* 0x000fe20000000000 */
[----:B------:R-:W-:Y:S02]  /*1830*/  CS2R R124, SRZ ;  /* 0x00000000007c7805 */ /* 0x000fe4000001ff00 */
[----:B------:R-:W-:Y:S02]  /*1840*/  CS2R R126, SRZ ;  /* 0x00000000007e7805 */ /* 0x000fe4000001ff00 */
[----:B------:R-:W-:Y:S02]  /*1850*/  SHF.R.U32.HI R9, RZ, 0x4, R9 ;  /* 0x00000004ff097819 */ /* 0x000fe40000011609 */
[----:B------:R-:W-:-:S02]  /*1860*/  CS2R R128, SRZ ;  /* 0x0000000000807805 */ /* 0x000fc4000001ff00 */
[----:B------:R-:W-:Y:S02]  /*1870*/  SHF.R.U32.HI R10, RZ, 0x4, R8 ;  /* 0x00000004ff0a7819 */ /* 0x000fe40000011608 */
[----:B------:R-:W-:Y:S02]  /*1880*/  CS2R R130, SRZ ;  /* 0x0000000000827805 */ /* 0x000fe4000001ff00 */
[----:B------:R-:W-:Y:S02]  /*1890*/  SGXT.U32 R8, R9, 0xe ;  /* 0x0000000e0908781a */ /* 0x000fe40000000000 */
[----:B------:R-:W-:Y:S02]  /*18a0*/  CS2R R132, SRZ ;  /* 0x0000000000847805 */ /* 0x000fe4000001ff00 */
[----:B------:R-:W-:Y:S02]  /*18b0*/  SGXT.U32 R9, R10, 0xe ;  /* 0x0000000e0a09781a */ /* 0x000fe40000000000 */
[----:B-----5:R-:W-:-:S02]  /*18c0*/  CS2R R10, SRZ ;  /* 0x00000000000a7805 */ /* 0x020fc4000001ff00 */
[----:B------:R-:W-:Y:S02]  /*18d0*/  IADD3 R12, P0, R8, 0x2, RZ ;  /* 0x00000002080c7810 */ /* 0x000fe40007f1e0ff */
[----:B------:R-:W-:Y:S02]  /*18e0*/  CS2R R134, SRZ ;  /* 0x0000000000867805 */ /* 0x000fe4000001ff00 */
[----:B------:R-:W-:Y:S02]  /*18f0*/  IADD3 R13, P2, R9, 0x80, RZ ;  /* 0x00000080090d7810 */ /* 0x000fe40007f5e0ff */
[----:B------:R-:W-:Y:S02]  /*1900*/  CS2R R136, SRZ ;  /* 0x0000000000887805 */ /* 0x000fe4000001ff00 */
[----:B------:R-:W-:Y:S02]  /*1910*/  R2UR UR28, R12 ;  /* 0x000000000c1c72ca */ /* 0x000fe400000e0000 */
[----:B------:R-:W-:-:S02]  /*1920*/  CS2R R138, SRZ ;  /* 0x00000000008a7805 */ /* 0x000fc4000001ff00 */
[----:B------:R-:W-:Y:S02]  /*1930*/  IADD3.X R10, R10, 0x40000040, RZ, P0, !PT ;  /* 0x400000400a0a7810 */ /* 0x000fe400007fe4ff */
[----:B------:R-:W-:Y:S02]  /*1940*/  CS2R R140, SRZ ;  /* 0x00000000008c7805 */ /* 0x000fe4000001ff00 */
[----:B------:R-:W-:Y:S02]  /*1950*/  R2UR UR30, R13 ;  /* 0x000000000d1e72ca */ /* 0x000fe400000e0000 */
        /* <DEDUP_REMOVED lines=9> */
[----:B------:R-:W-:Y:S02]  /*19f0*/  SHF.R.U32.HI R11, RZ, 0x5, R0 ;  /* 0x00000005ff0b7819 */ /* 0x000fe40000011600 */
[----:B------:R-:W-:Y:S02]  /*1a00*/  CS2R R88, SRZ ;  /* 0x0000000000587805 */ /* 0x000fe4000001ff00 */
[----:B------:R-:W-:Y:S02]  /*1a10*/  CS2R R90, SRZ ;  /* 0x00000000005a7805 */ /* 0x000fe4000001ff00 */
[----:B------:R-:W-:Y:S02]  /*1a20*/  CS2R R92, SRZ ;  /* 0x00000000005c7805 */ /* 0x000fe4000001ff00 */
[----:B------:R-:W-:Y:S01]  /*1a30*/  CS2R R94, SRZ ;  /* 0x00000000005e7805 */ /* 0x000fe2000001ff00 */
[----:B------:R-:W-:Y:S01]  /*1a40*/  UIADD3.64 UR10, UR28, 0x1fe, URZ ;  /* 0x000001fe1c0a7897 */ /* 0x000fe2000fffe03f */
[----:B------:R-:W-:Y:S01]  /*1a50*/  CS2R R96, SRZ ;  /* 0x0000000000607805 */ /* 0x000fe2000001ff00 */
[----:B------:R-:W-:Y:S01]  /*1a60*/  UIADD3.64 UR6, UR28, 0x200, URZ ;  /* 0x000002001c067897 */ /* 0x000fe2000fffe03f */
[----:B------:R-:W-:Y:S01]  /*1a70*/  CS2R R98, SRZ ;  /* 0x0000000000627805 */ /* 0x000fe2000001ff00 */
[----:B------:R-:W-:Y:S01]  /*1a80*/  UIADD3.64 UR14, UR28, 0x602, URZ ;  /* 0x000006021c0e7897 */ /* 0x000fe2000fffe03f */
[----:B------:R-:W-:Y:S01]  /*1a90*/  CS2R R100, SRZ ;  /* 0x0000000000647805 */ /* 0x000fe2000001ff00 */
[----:B------:R-:W-:Y:S01]  /*1aa0*/  IMAD.U32 R12, RZ, RZ, UR10 ;  /* 0x0000000aff0c7e24 */ /* 0x000fe2000f8e00ff */
[----:B------:R-:W-:Y:S01]  /*1ab0*/  CS2R R102, SRZ ;  /* 0x0000000000667805 */ /* 0x000fe2000001ff00 */
[----:B------:R-:W-:Y:S01]  /*1ac0*/  IMAD.U32 R13, RZ, RZ, UR11 ;  /* 0x0000000bff0d7e24 */ /* 0x000fe2000f8e00ff */
[----:B------:R-:W-:Y:S01]  /*1ad0*/  UIADD3.64 UR10, UR28, 0x202, URZ ;  /* 0x000002021c0a7897 */ /* 0x000fe2000fffe03f */
[----:B------:R-:W-:Y:S01]  /*1ae0*/  IMAD.U32 R12, RZ, RZ, UR6 ;  /* 0x00000006ff0c7e24 */ /* 0x000fe2000f8e00ff */
[----:B------:R-:W-:Y:S01]  /*1af0*/  CS2R R104, SRZ ;  /* 0x0000000000687805 */ /* 0x000fe2000001ff00 */
[----:B------:R-:W-:Y:S01]  /*1b00*/  IMAD.U32 R13, RZ, RZ, UR7 ;  /* 0x00000007ff0d7e24 */ /* 0x000fe2000f8e00ff */
        /* <DEDUP_REMOVED lines=88> */
[----:B------:R-:W-:Y:S01]  /*2090*/  IMAD.U32 R12, RZ, RZ, UR14 ;  /* 0x0000000eff0c7e24 */ /* 0x000fe2000f8e00ff */
[----:B------:R-:W-:Y:S01]  /*20a0*/  UMOV UR55, URZ ;  /* 0x0000003f00377c82 */ /* 0x000fe20008000000 */
[----:B------:R-:W-:Y:S01]  /*20b0*/  IMAD.U32 R13, RZ, RZ, UR15 ;  /* 0x0000000fff0d7e24 */ /* 0x000fe2000f8e00ff */
[----:B------:R-:W-:Y:S01]  /*20c0*/  UIADD3.64 UR24, UR28, 0x2, URZ ;  /* 0x000000021c187897 */ /* 0x000fe2000fffe03f */
[----:B------:R-:W-:Y:S01]  /*20d0*/  IMAD.U32 R12, RZ, RZ, UR10 ;  /* 0x0000000aff0c7e24 */ /* 0x000fe2000f8e00ff */
[----:B------:R-:W-:Y:S01]  /*20e0*/  UIADD3.64 UR20, UR28, 0x4, URZ ;  /* 0x000000041c147897 */ /* 0x000fe2000fffe03f */
[----:B------:R-:W-:Y:S01]  /*20f0*/  IMAD.U32 R13, RZ, RZ, UR11 ;  /* 0x0000000bff0d7e24 */ /* 0x000fe2000f8e00ff */
[----:B------:R-:W-:Y:S01]  /*2100*/  UIADD3.64 UR16, UR28, 0x7fe, URZ ;  /* 0x000007fe1c107897 */ /* 0x000fe2000fffe03f */
[----:B------:R-:W-:Y:S01]  /*2110*/  IMAD.U32 R12, RZ, RZ, UR6 ;  /* 0x00000006ff0c7e24 */ /* 0x000fe2000f8e00ff */
[----:B------:R-:W-:Y:S01]  /*2120*/  UIADD3.64 UR12, UR28, 0x800, URZ ;  /* 0x000008001c0c7897 */ /* 0x000fe2000fffe03f */
[----:B------:R-:W-:Y:S01]  /*2130*/  IMAD.U32 R13, RZ, RZ, UR7 ;  /* 0x00000007ff0d7e24 */ /* 0x000fe2000f8e00ff */
[----:B------:R-:W-:-:S02]  /*2140*/  UIADD3.64 UR8, UR28, 0x802, URZ ;  /* 0x000008021c087897 */ /* 0x000fc4000fffe03f */
[----:B-1----:R-:W-:Y:S01]  /*2150*/  UIADD3.64 UR4, UR28, 0x804, URZ ;  /* 0x000008041c047897 */ /* 0x002fe2000fffe03f */
[----:B------:R-:W-:Y:S01]  /*2160*/  UMOV UR59, 0x40000040 ;  /* 0x40000040003b7882 */ /* 0x000fe20000000000 */
[----:B------:R-:W-:Y:S02]  /*2170*/  UIADD3.64 UR36, UR28, 0xe00, URZ ;  /* 0x00000e001c247897 */ /* 0x000fe4000fffe03f */
[----:B------:R-:W-:Y:S02]  /*2180*/  UIADD3.64 UR40, UR28, 0xe02, URZ ;  /* 0x00000e021c287897 */ /* 0x000fe4000fffe03f */
[----:B------:R-:W-:Y:S02]  /*2190*/  UIADD3.64 UR44, UR28, 0xe04, URZ ;  /* 0x00000e041c2c7897 */ /* 0x000fe4000fffe03f */
[----:B------:R-:W-:Y:S02]  /*21a0*/  UIADD3.64 UR26, UR30, 0x80, URZ ;  /* 0x000000801e1a7897 */ /* 0x000fe4000fffe03f */
[----:B------:R-:W-:-:S02]  /*21b0*/  UIADD3.64 UR22, UR30, 0x100, URZ ;  /* 0x000001001e167897 */ /* 0x000fc4000fffe03f */
[----:B------:R-:W-:Y:S02]  /*21c0*/  UIADD3.64 UR18, UR30, 0x180, URZ ;  /* 0x000001801e127897 */ /* 0x000fe4000fffe03f */
[----:B------:R-:W-:Y:S02]  /*21d0*/  UIADD3.64 UR14, UR30, 0x200, URZ ;  /* 0x000002001e0e7897 */ /* 0x000fe4000fffe03f */
[----:B------:R-:W-:Y:S02]  /*21e0*/  UIADD3.64 UR10, UR30, 0x280, URZ ;  /* 0x000002801e0a7897 */ /* 0x000fe4000fffe03f */
[----:B------:R-:W-:-:S12]  /*21f0*/  UIADD3.64 UR6, UR30, 0x300, URZ ;  /* 0x000003001e067897 */ /* 0x000fd8000fffe03f */
.L_x_49:
[----:B---3--:R-:W-:Y:S01]  /*2200*/  BAR.SYNC.DEFER_BLOCKING 0x0 ;  /* 0x0000000000007b1d */ /* 0x008fe20000010000 */
[----:B------:R-:W-:Y:S01]  /*2210*/  @!P1 IMAD.MOV.U32 R9, RZ, RZ, 0x14000 ;  /* 0x00014000ff099424 */ /* 0x000fe200078e00ff */
[----:B------:R-:W-:Y:S02]  /*2220*/  R2UR UR33, R4 ;  /* 0x00000000042172ca */ /* 0x000fe400000e0000 */
[----:B------:R-:W-:-:S04]  /*2230*/  ELECT P0, URZ, PT ;  /* 0x00000000003f782f */ /* 0x000fc80003800000 */
[----:B------:R-:W-:-:S07]  /*2240*/  ISETP.LT.U32.AND P0, PT, R7, 0x40, P0 ;  /* 0x000000400700780c */ /* 0x000fce0000701070 */
[----:B------:R-:W-:Y:S01]  /*2250*/  IMAD.U32 R12, RZ, RZ, UR33 ;  /* 0x00000021ff0c7e24 */ /* 0x000fe2000f8e00ff */
[----:B------:R-:W-:-:S05]  /*2260*/  R2UR UR33, R16 ;  /* 0x00000000102172ca */ /* 0x000fca00000e0000 */
[----:B------:R-:W-:Y:S01]  /*2270*/  VOTEU.ANY UP0, P0 ;  /* 0x00000000003f7886 */ /* 0x000fe20000000100 */
[----:B------:R-:W-:Y:S01]  /*2280*/  @P0 R2UR UR34, R12 ;  /* 0x000000000c2202ca */ /* 0x000fe200000e0000 */
[----:B------:R-:W-:Y:S01]  /*2290*/  VOTEU.ANY UP1, P0 ;  /* 0x00000000003f7886 */ /* 0x000fe20000020100 */
[----:B------:R1:W-:Y:S01]  /*22a0*/  @!P1 SYNCS.ARRIVE.TRANS64 RZ, [UR32+0x14000], R9 ;  /* 0x01400009ffff99a7 */ /* 0x0003e20008000020 */
[----:B------:R2:W-:Y:S06]  /*22b0*/  MEMBAR.ALL.CTA ;  /* 0x0000000000007992 */ /* 0x0005ec0000008000 */
[----:B--2---:R-:W2:Y:S01]  /*22c0*/  FENCE.VIEW.ASYNC.S ;  /* 0x00000000000073c6 */ /* 0x004ea20000000000 */
[----:B------:R-:W-:Y:S01]  /*22d0*/  @UP0 UIADD3 UR49, UR32, 0x14000, URZ ;  /* 0x0001400020310890 */ /* 0x000fe2000fffe03f */
[----:B------:R-:W-:Y:S01]  /*22e0*/  IMAD.U32 R13, RZ, RZ, UR33 ;  /* 0x00000021ff0d7e24 */ /* 0x000fe2000f8e00ff */
[----:B------:R-:W-:-:S02]  /*22f0*/  R2UR UR33, R5 ;  /* 0x00000000052172ca */ /* 0x000fc400000e0000 */
[----:B-1----:R-:W-:Y:S02]  /*2300*/  LOP3.LUT R9, R11, 0x1, RZ, 0xc0, !PT ;  /* 0x000000010b097812 */ /* 0x002fe400078ec0ff */
[----:B------:R-:W-:Y:S01]  /*2310*/  @P0 R2UR UR35, R13 ;  /* 0x000000000d2302ca */ /* 0x000fe200000e0000 */
[----:B--2---:R-:W-:Y:S01]  /*2320*/  BAR.SYNC.DEFER_BLOCKING 0x0 ;  /* 0x0000000000007b1d */ /* 0x004fe20000010000 */
[----:B------:R-:W-:-:S07]  /*2330*/  R2UR UR50, R9 ;  /* 0x00000000093272ca */ /* 0x000fce00000e0000 */
[----:B------:R-:W-:Y:S01]  /*2340*/  IMAD.U32 R12, RZ, RZ, UR33 ;  /* 0x00000021ff0c7e24 */ /* 0x000fe2000f8e00ff */
[----:B------:R-:W-:Y:S02]  /*2350*/  R2UR UR33, R6 ;  /* 0x00000000062172ca */ /* 0x000fe400000e0000 */
[----:B------:R-:W-:Y:S02]  /*2360*/  ELECT P0, URZ, PT ;  /* 0x00000000003f782f */ /* 0x000fe40003800000 */
[----:B------:R-:W-:Y:S02]  /*2370*/  SHF.L.U32 R9, R15, 0x1f, RZ ;  /* 0x0000001f0f097819 */ /* 0x000fe400000006ff */
[----:B------:R-:W-:Y:S01]  /*2380*/  ISETP.LT.U32.AND P0, PT, R7, 0x20, P0 ;  /* 0x000000200700780c */ /* 0x000fe20000701070 */
[----:B------:R-:W-:Y:S02]  /*2390*/  ULEA UR48, UR50, UR32, 0xf ;  /* 0x0000002032307291 */ /* 0x000fe4000f8e783f */
[----:B------:R-:W-:-:S04]  /*23a0*/  ULEA UR50, UR50, UR55, 0x6 ;  /* 0x0000003732327291 */ /* 0x000fc8000f8e303f */
[----:B------:R-:W-:-:S06]  /*23b0*/  IMAD.U32 R13, RZ, RZ, UR33 ;  /* 0x00000021ff0d7e24 */ /* 0x000fcc000f8e00ff */
[----:B------:R-:W-:Y:S01]  /*23c0*/  VOTEU.ANY UP0, P0 ;  /* 0x00000000003f7886 */ /* 0x000fe20000000100 */
[----:B------:R1:W-:Y:S04]  /*23d0*/  @UP1 UTMALDG.2D [UR48], [UR34] ;  /* 0x00000030220015b4 */ /* 0x0003e80008008000 */
[----:B------:R-:W-:Y:S02]  /*23e0*/  @UP0 UIADD3 UR52, UR32, 0x10000, URZ ;  /* 0x0001000020340890 */ /* 0x000fe4000fffe03f */
[----:B------:R-:W-:Y:S01]  /*23f0*/  @UP0 UIADD3 UR53, UR32, 0x14000, URZ ;  /* 0x0001400020350890 */ /* 0x000fe2000fffe03f */
[----:B------:R-:W-:Y:S01]  /*2400*/  VOTEU.ANY UP1, P0 ;  /* 0x00000000003f7886 */ /* 0x000fe20000020100 */
[----:B-1----:R-:W-:Y:S02]  /*2410*/  @P0 R2UR UR34, R12 ;  /* 0x000000000c2202ca */ /* 0x002fe400000e0000 */
[----:B------:R-:W-:Y:S01]  /*2420*/  @P0 R2UR UR35, R13 ;  /* 0x000000000d2302ca */ /* 0x000fe200000e0000 */
[----:B------:R-:W-:-:S12]  /*2430*/  BAR.SYNC.DEFER_BLOCKING 0x0 ;  /* 0x0000000000007b1d */ /* 0x000fd80000010000 */
[----:B------:R1:W-:Y:S01]  /*2440*/  @UP1 UTMALDG.2D [UR52], [UR34] ;  /* 0x00000034220015b4 */ /* 0x0003e20008008000 */
[----:B------:R-:W-:Y:S06]  /*2450*/  BAR.SYNC.DEFER_BLOCKING 0x0 ;  /* 0x0000000000007b1d */ /* 0x000fec0000010000 */
[----:B------:R-:W2:Y:S02]  /*2460*/  SYNCS.PHASECHK.TRANS64.TRYWAIT P0, [UR32+0x14000], R9 ;  /* 0x01400009ff0075a7 */ /* 0x000ea40008000160 */
[----:B-12---:R-:W-:Y:S05]  /*2470*/  @!P0 BRA `(.L_x_48) ;  /* 0x0000000c00b08947 */ /* 0x006fea0003800000 */
.L_x_50:
[----:B------:R-:W-:Y:S01]  /*2480*/  R2UR UR56, R8 ;  /* 0x00000000083872ca */ /* 0x000fe200000e0000 */
[----:B------:R-:W-:Y:S02]  /*2490*/  WARPGROUP.DEPBAR.LE gsb0, 0x0 ;  /* 0x00008000000079c5 */ /* 0x000fe40000010000 */
[----:B------:R-:W-:Y:S01]  /*24a0*/  WARPGROUP.ARRIVE ;  /* 0x00000000000079c5 */ /* 0x000fe20000000000 */
[----:B------:R-:W-:Y:S01]  /*24b0*/  UMOV UR57, 0x40000040 ;  /* 0x4000004000397882 */ /* 0x000fe20000000000 */
[----:B------:R-:W-:Y:S01]  /*24c0*/  UIADD3.64 UR48, UR28, 0x1fe, URZ ;  /* 0x000001fe1c307897 */ /* 0x000fe2000fffe03f */
[----:B------:R-:W-:Y:S01]  /*24d0*/  MOV R12, UR51 ;  /* 0x00000033000c7c02 */ /* 0x000fe20008000f00 */
[----:B------:R-:W-:Y:S01]  /*24e0*/  UMOV UR50, UR58 ;  /* 0x0000003a00327c82 */ /* 0x000fe20008000000 */
[----:B------:R-:W-:Y:S01]  /*24f0*/  UMOV UR51, UR59 ;  /* 0x0000003b00337c82 */ /* 0x000fe20008000000 */
[----:B------:R-:W-:Y:S01]  /*2500*/  UIADD3.64 UR52, UR28, 0x200, URZ ;  /* 0x000002001c347897 */ /* 0x000fe2000fffe03f */
[----:B------:R-:W-:Y:S01]  /*2510*/  MOV R9, UR55 ;  /* 0x0000003700097c02 */ /* 0x000fe20008000f00 */
[----:B------:R-:W-:Y:S01]  /*2520*/  UMOV UR55, UR31 ;  /* 0x0000001f00377c82 */ /* 0x000fe20008000000 */
[----:B------:R-:W-:Y:S01]  /*2530*/  MOV R10, UR54 ;  /* 0x00000036000a7c02 */ /* 0x000fe20008000f00 */
[----:B------:R-:W-:Y:S01]  /*2540*/  HGMMA.64x64x16.F32 R120, gdesc[UR56].tnspB, R120 ;  /* 0x40e00000387879f0 */ /* 0x000fe20008700878 */
[----:B------:R-:W-:Y:S01]  /*2550*/  UMOV UR54, UR30 ;  /* 0x0000001e00367c82 */ /* 0x000fe20008000000 */
[----:B------:R-:W-:Y:S01]  /*2560*/  MOV R13, UR32 ;  /* 0x00000020000d7c02 */ /* 0x000fe20008000f00 */
[----:B------:R-:W-:Y:S01]  /*2570*/  UIADD3.64 UR32, UR28, 0x400, URZ ;  /* 0x000004001c207897 */ /* 0x000fe2000fffe03f */
[----:B------:R-:W-:Y:S01]  /*2580*/  LOP3.LUT R15, R15, 0x1, RZ, 0x3c, !PT ;  /* 0x000000010f0f7812 */ /* 0x000fe200078e3cff */
[----:B------:R-:W-:Y:S01]  /*2590*/  UMOV UR34, UR30 ;  /* 0x0000001e00227c82 */ /* 0x000fe20008000000 */
[----:B------:R-:W-:Y:S01]  /*25a0*/  UMOV UR35, UR31 ;  /* 0x0000001f00237c82 */ /* 0x000fe20008000000 */
[----:B------:R-:W-:Y:S01]  /*25b0*/  UMOV UR38, UR14 ;  /* 0x0000000e00267c82 */ /* 0x000fe20008000000 */
[----:B------:R-:W-:Y:S01]  /*25c0*/  UMOV UR39, UR15 ;  /* 0x0000000f00277c82 */ /* 0x000fe20008000000 */
[----:B------:R-:W-:Y:S01]  /*25d0*/  UMOV UR42, UR10 ;  /* 0x0000000a002a7c82 */ /* 0x000fe20008000000 */
[----:B------:R-:W-:Y:S01]  /*25e0*/  UMOV UR43, UR11 ;  /* 0x0000000b002b7c82 */ /* 0x000fe20008000000 */
[----:B------:R-:W-:Y:S01]  /*25f0*/  UMOV UR46, UR6 ;  /* 0x00000006002e7c82 */ /* 0x000fe20008000000 */
[----:B------:R-:W-:Y:S01]  /*2600*/  UMOV UR47, UR7 ;  /* 0x00000007002f7c82 */ /* 0x000fe20008000000 */
[----:B------:R-:W-:Y:S04]  /*2610*/  HGMMA.64x64x16.F32 R120, gdesc[UR28].tnspB, R120 ;  /* 0x40e000001c7879f0 */ /* 0x000fe80008700878 */
[----:B------:R-:W-:Y:S04]  /*2620*/  HGMMA.64x64x16.F32 R120, gdesc[UR24].tnspB, R120 ;  /* 0x40e00000187879f0 */ /* 0x000fe80008700878 */
[----:B------:R-:W-:Y:S04]  /*2630*/  HGMMA.64x64x16.F32 R120, gdesc[UR20].tnspB, R120 ;  /* 0x40e00000147879f0 */ /* 0x000fe80008700878 */
[----:B------:R-:W-:Y:S04]  /*2640*/  HGMMA.64x64x16.F32 R120, gdesc[UR16].tnspB, R120 ;  /* 0x40e00000107879f0 */ /* 0x000fe80008700878 */
[----:B------:R-:W-:Y:S04]  /*2650*/  HGMMA.64x64x16.F32 R120, gdesc[UR12].tnspB, R120 ;  /* 0x40e000000c7879f0 */ /* 0x000fe80008700878 */
[----:B------:R-:W-:Y:S04]  /*2660*/  HGMMA.64x64x16.F32 R120, gdesc[UR8].tnspB, R120 ;  /* 0x40e00000087879f0 */ /* 0x000fe80008700878 */
[----:B------:R-:W-:Y:S04]  /*2670*/  HGMMA.64x64x16.F32 R120, gdesc[UR4].tnspB, R120 ;  /* 0x40e00000047879f0 */ /* 0x000fe80008700878 */
[----:B------:R-:W-:Y:S01]  /*2680*/  HGMMA.64x64x16.F32 R88, gdesc[UR48].tnspB, R88 ;  /* 0x40e00000305879f0 */ /* 0x000fe20008700858 */
[----:B------:R-:W-:Y:S01]  /*2690*/  UIADD3.64 UR48, UR28, 0x202, URZ ;  /* 0x000002021c307897 */ /* 0x000fe2000fffe03f */
[----:B------:R-:W-:Y:S01]  /*26a0*/  UMOV UR50, UR26 ;  /* 0x0000001a00327c82 */ /* 0x000fe20008000000 */
[----:B------:R-:W-:Y:S01]  /*26b0*/  UMOV UR51, UR27 ;  /* 0x0000001b00337c82 */ /* 0x000fe20008000000 */
[----:B------:R-:W-:Y:S01]  /*26c0*/  HGMMA.64x64x16.F32 R88, gdesc[UR52].tnspB, R88 ;  /* 0x40e00000345879f0 */ /* 0x000fe20008700858 */
[----:B------:R-:W-:Y:S01]  /*26d0*/  UIADD3.64 UR52, UR28, 0x204, URZ ;  /* 0x000002041c347897 */ /* 0x000fe2000fffe03f */
[----:B------:R-:W-:Y:S01]  /*26e0*/  UMOV UR54, UR22 ;  /* 0x0000001600367c82 */ /* 0x000fe20008000000 */
[----:B------:R-:W-:-:S03]  /*26f0*/  UMOV UR55, UR23 ;  /* 0x0000001700377c82 */ /* 0x000fc60008000000 */
        /* <DEDUP_REMOVED lines=22> */
[----:B------:R-:W-:-:S04]  /*2860*/  UMOV UR54, UR26 ;  /* 0x0000001a00367c82 */ /* 0x000fc80008000000 */
[----:B------:R-:W-:Y:S01]  /*2870*/  HGMMA.64x64x16.F32 R56, gdesc[UR48].tnspB, R56 ;  /* 0x40e00000303879f0 */ /* 0x000fe20008700838 */
[----:B------:R-:W-:Y:S01]  /*2880*/  UIADD3.64 UR48, UR28, 0x402, URZ ;  /* 0x000004021c307897 */ /* 0x000fe2000fffe03f */
[----:B------:R-:W-:Y:S01]  /*2890*/  UMOV UR50, UR26 ;  /* 0x0000001a00327c82 */ /* 0x000fe20008000000 */
[----:B------:R-:W-:Y:S01]  /*28a0*/  UMOV UR51, UR27 ;  /* 0x0000001b00337c82 */ /* 0x000fe20008000000 */
[----:B------:R-:W-:Y:S01]  /*28b0*/  UMOV UR55, UR27 ;  /* 0x0000001b00377c82 */ /* 0x000fe20008000000 */
[----:B------:R-:W-:Y:S01]  /*28c0*/  HGMMA.64x64x16.F32 R56, gdesc[UR32].tnspB, R56 ;  /* 0x40e00000203879f0 */ /* 0x000fe20008700838 */
[----:B------:R-:W-:Y:S01]  /*28d0*/  UIADD3.64 UR32, UR28, 0x404, URZ ;  /* 0x000004041c207897 */ /* 0x000fe2000fffe03f */
[----:B------:R-:W-:Y:S01]  /*28e0*/  UMOV UR34, UR22 ;  /* 0x0000001600227c82 */ /* 0x000fe20008000000 */
[----:B------:R-:W-:Y:S02]  /*28f0*/  UMOV UR35, UR23 ;  /* 0x0000001700237c82 */ /* 0x000fe40008000000 */
[----:B------:R-:W-:Y:S01]  /*2900*/  HGMMA.64x64x16.F32 R56, gdesc[UR48].tnspB, R56 ;  /* 0x40e00000303879f0 */ /* 0x000fe20008700838 */
[----:B------:R-:W-:Y:S01]  /*2910*/  UIADD3.64 UR48, UR28, 0xbfe, URZ ;  /* 0x00000bfe1c307897 */ /* 0x000fe2000fffe03f */
[----:B------:R-:W-:Y:S01]  /*2920*/  UMOV UR50, UR18 ;  /* 0x0000001200327c82 */ /* 0x000fe20008000000 */
[----:B------:R-:W-:-:S02]  /*2930*/  UMOV UR51, UR19 ;  /* 0x0000001300337c82 */ /* 0x000fc40008000000 */
[----:B------:R-:W-:Y:S01]  /*2940*/  HGMMA.64x64x16.F32 R56, gdesc[UR32].tnspB, R56 ;  /* 0x40e00000203879f0 */ /* 0x000fe20008700838 */
[----:B------:R-:W-:Y:S01]  /*2950*/  UIADD3.64 UR32, UR28, 0xc00, URZ ;  /* 0x00000c001c207897 */ /* 0x000fe2000fffe03f */
[----:B------:R-:W-:Y:S01]  /*2960*/  UMOV UR34, UR14 ;  /* 0x0000000e00227c82 */ /* 0x000fe20008000000 */
[----:B------:R-:W-:Y:S02]  /*2970*/  UMOV UR35, UR15 ;  /* 0x0000000f00237c82 */ /* 0x000fe40008000000 */
        /* <DEDUP_REMOVED lines=14> */
[----:B------:R-:W-:-:S03]  /*2a60*/  UMOV UR34, UR30 ;  /* 0x0000001e00227c82 */ /* 0x000fc60008000000 */
[----:B------:R-:W-:Y:S01]  /*2a70*/  HGMMA.64x64x16.F32 R24, gdesc[UR48].tnspB, R24 ;  /* 0x40e00000301879f0 */ /* 0x000fe20008700818 */
[----:B------:R-:W-:Y:S01]  /*2a80*/  UMOV UR35, UR31 ;  /* 0x0000001f00237c82 */ /* 0x000fe20008000000 */
[----:B------:R-:W-:Y:S01]  /*2a90*/  UIADD3.64 UR48, UR28, 0x604, URZ ;  /* 0x000006041c307897 */ /* 0x000fe2000fffe03f */
[----:B------:R-:W-:Y:S01]  /*2aa0*/  UMOV UR50, UR22 ;  /* 0x0000001600327c82 */ /* 0x000fe20008000000 */
[----:B------:R-:W-:Y:S01]  /*2ab0*/  UMOV UR51, UR23 ;  /* 0x0000001700337c82 */ /* 0x000fe20008000000 */
[----:B------:R-:W-:Y:S01]  /*2ac0*/  HGMMA.64x64x16.F32 R24, gdesc[UR32].tnspB, R24 ;  /* 0x40e00000201879f0 */ /* 0x000fe20008700818 */
[----:B------:R-:W-:Y:S01]  /*2ad0*/  UIADD3.64 UR32, UR28, 0xdfe, URZ ;  /* 0x00000dfe1c207897 */ /* 0x000fe2000fffe03f */
[----:B------:R-:W-:Y:S01]  /*2ae0*/  UMOV UR34, UR18 ;  /* 0x0000001200227c82 */ /* 0x000fe20008000000 */
[----:B------:R-:W-:Y:S01]  /*2af0*/  UMOV UR35, UR19 ;  /* 0x0000001300237c82 */ /* 0x000fe20008000000 */
[----:B------:R-:W-:Y:S01]  /*2b00*/  HGMMA.64x64x16.F32 R24, gdesc[UR52].tnspB, R24 ;  /* 0x40e00000341879f0 */ /* 0x000fe20008700818 */
[----:B------:R-:W-:-:S02]  /*2b10*/  R2UR UR54, R10 ;  /* 0x000000000a3672ca */ /* 0x000fc400000e0000 */
[----:B------:R-:W1:Y:S01]  /*2b20*/  LDC R10, c[0x0][0x230] ;  /* 0x00008c00ff0a7b82 */ /* 0x000e620000000800 */
[----:B------:R-:W-:-:S13]  /*2b30*/  R2UR UR55, R9 ;  /* 0x00000000093772ca */ /* 0x000fda00000e0000 */
[----:B------:R-:W-:-:S04]  /*2b40*/  IMAD.U32 R9, RZ, RZ, UR55 ;  /* 0x00000037ff097e24 */ /* 0x000fc8000f8e00ff */
[----:B------:R-:W-:-:S05]  /*2b50*/  VIADD R9, R9, 0x80 ;  /* 0x0000008009097836 */ /* 0x000fca0000000000 */
[C---:B------:R-:W-:Y:S02]  /*2b60*/  R2UR UR55, R9.reuse ;  /* 0x00000000093772ca */ /* 0x040fe400000e0000 */
[----:B-1----:R-:W-:Y:S01]  /*2b70*/  ISETP.GE.AND P0, PT, R9, R10, PT ;  /* 0x0000000a0900720c */ /* 0x002fe20003f06270 */
[----:B------:R-:W-:Y:S01]  /*2b80*/  HGMMA.64x64x16.F32 R24, gdesc[UR48].tnspB, R24 ;  /* 0x40e00000301879f0 */ /* 0x000fe20008700818 */
[----:B------:R-:W-:-:S03]  /*2b90*/  R2UR UR51, R12 ;  /* 0x000000000c3372ca */ /* 0x000fc600000e0000 */
[----:B------:R-:W-:Y:S01]  /*2ba0*/  HGMMA.64x64x16.F32 R24, gdesc[UR32].tnspB, R24 ;  /* 0x40e00000201879f0 */ /* 0x000fe20008700818 */
[----:B------:R-:W-:-:S03]  /*2bb0*/  R2UR UR32, R13 ;  /* 0x000000000d2072ca */ /* 0x000fc600000e0000 */
[----:B------:R-:W-:Y:S04]  /*2bc0*/  HGMMA.64x64x16.F32 R24, gdesc[UR36].tnspB, R24 ;  /* 0x40e00000241879f0 */ /* 0x000fe80008700818 */
[----:B------:R-:W-:Y:S04]  /*2bd0*/  HGMMA.64x64x16.F32 R24, gdesc[UR40].tnspB, R24 ;  /* 0x40e00000281879f0 */ /* 0x000fe80008700818 */
[----:B------:R-:W-:Y:S01]  /*2be0*/  HGMMA.64x64x16.F32 R24, gdesc[UR44].tnspB, R24, gsb0 ;  /* 0x40e000002c1879f0 */ /* 0x000fe20008000818 */
[----:B------:R-:W-:Y:S05]  /*2bf0*/  @!P0 BRA `(.L_x_49) ;  /* 0xfffffff400808947 */ /* 0x000fea000383ffff */
.L_x_47:
[----:B-1----:R-:W-:Y:S01]  /*2c00*/  R2UR UR4, R2 ;  /* 0x00000000020472ca */ /* 0x002fe200000e0000 */
[C---:B------:R-:W-:Y:S01]  /*2c10*/  IMAD.SHL.U32 R2, R0.reuse, 0x80, RZ ;  /* 0x0000008000027824 */ /* 0x040fe200078e00ff */
[----:B------:R-:W-:Y:S01]  /*2c20*/  R2UR UR5, R3 ;  /* 0x00000000030572ca */ /* 0x000fe200000e0000 */
[----:B------:R-:W-:Y:S02]  /*2c30*/  WARPGROUP.DEPBAR.LE gsb0, 0x0 ;  /* 0x00008000000079c5 */ /* 0x000fe40000010000 */
[----:B------:R-:W-:Y:S01]  /*2c40*/  IMAD.SHL.U32 R3, R0, 0x10, RZ ;  /* 0x0000001000037824 */ /* 0x000fe200078e00ff */
[----:B---3--:R-:W-:Y:S01]  /*2c50*/  BAR.SYNC.DEFER_BLOCKING 0x0 ;  /* 0x0000000000007b1d */ /* 0x008fe20000010000 */
[----:B------:R-:W-:Y:S02]  /*2c60*/  LOP3.LUT R2, R2, 0x780, RZ, 0xc0, !PT ;  /* 0x0000078002027812 */ /* 0x000fe400078ec0ff */
[----:B------:R-:W-:Y:S02]  /*2c70*/  ELECT P0, URZ, PT ;  /* 0x00000000003f782f */ /* 0x000fe40003800000 */
[----:B------:R-:W-:-:S02]  /*2c80*/  F2FP.F16.F32.PACK_AB R120, R121, R120 ;  /* 0x000000787978723e */ /* 0x000fc400000000ff */
[----:B------:R-:W-:Y:S01]  /*2c90*/  LOP3.LUT R3, R2, 0x70, R3, 0xf8, !PT ;  /* 0x0000007002037812 */ /* 0x000fe200078ef803 */
[----:B------:R-:W-:Y:S01]  /*2ca0*/  UMOV UR33, UR54 ;  /* 0x0000003600217c82 */ /* 0x000fe20008000000 */
[----:B------:R-:W-:Y:S01]  /*2cb0*/  ISETP.LT.U32.AND P0, PT, R7, 0x20, P0 ;  /* 0x000000200700780c */ /* 0x000fe20000701070 */
[----:B------:R-:W-:Y:S01]  /*2cc0*/  IMAD.U32 R4, RZ, RZ, UR4 ;  /* 0x00000004ff047e24 */ /* 0x000fe2000f8e00ff */
[----:B------:R-:W-:Y:S01]  /*2cd0*/  LOP3.LUT R3, R3, 0x10, R0, 0x78, !PT ;  /* 0x0000001003037812 */ /* 0x000fe200078e7800 */
[----:B------:R-:W-:Y:S01]  /*2ce0*/  IMAD.SHL.U32 R0, R0, 0x40, RZ ;  /* 0x0000004000007824 */ /* 0x000fe200078e00ff */
[----:B------:R-:W-:Y:S01]  /*2cf0*/  F2FP.F16.F32.PACK_AB R121, R123, R122 ;  /* 0x0000007a7b79723e */ /* 0x000fe200000000ff */
[----:B------:R-:W-:Y:S01]  /*2d00*/  IMAD.U32 R5, RZ, RZ, UR5 ;  /* 0x00000005ff057e24 */ /* 0x000fe2000f8e00ff */
[----:B------:R-:W-:Y:S01]  /*2d10*/  F2FP.F16.F32.PACK_AB R88, R89, R88 ;  /* 0x000000585958723e */ /* 0x000fe200000000ff */
[----:B------:R-:W-:Y:S01]  /*2d20*/  UMOV UR34, UR51 ;  /* 0x0000003300227c82 */ /* 0x000fe20008000000 */
[----:B------:R-:W-:-:S02]  /*2d30*/  LOP3.LUT R0, R3, 0x1800, R0, 0xf8, !PT ;  /* 0x0000180003007812 */ /* 0x000fc400078ef800 */
[----:B------:R-:W-:Y:S02]  /*2d40*/  F2FP.F16.F32.PACK_AB R122, R125, R124 ;  /* 0x0000007c7d7a723e */ /* 0x000fe400000000ff */
[C---:B------:R-:W-:Y:S01]  /*2d50*/  LOP3.LUT R3, R0.reuse, 0x20, RZ, 0x3c, !PT ;  /* 0x0000002000037812 */ /* 0x040fe200078e3cff */
[----:B------:R-:W-:Y:S01]  /*2d60*/  VIADD R2, R0, UR32 ;  /* 0x0000002000027c36 */ /* 0x000fe20008000000 */
[----:B------:R-:W-:Y:S01]  /*2d70*/  F2FP.F16.F32.PACK_AB R123, R127, R126 ;  /* 0x0000007e7f7b723e */ /* 0x000fe200000000ff */
[----:B------:R-:W-:Y:S01]  /*2d80*/  VOTEU.ANY UP0, P0 ;  /* 0x00000000003f7886 */ /* 0x000fe20000000100 */
[----:B------:R-:W-:Y:S01]  /*2d90*/  F2FP.F16.F32.PACK_AB R89, R91, R90 ;  /* 0x0000005a5b59723e */ /* 0x000fe200000000ff */
[----:B------:R-:W1:Y:S01]  /*2da0*/  @!P1 SYNCS.CCTL.IV [UR32+0x14000] ;  /* 0x01400000ff0099b1 */ /* 0x000e620008000020 */
[----:B------:R-:W-:Y:S01]  /*2db0*/  F2FP.F16.F32.PACK_AB R56, R57, R56 ;  /* 0x000000383938723e */ /* 0x000fe200000000ff */
[----:B------:R-:W-:Y:S01]  /*2dc0*/  VIADD R3, R3, UR32 ;  /* 0x0000002003037c36 */ /* 0x000fe20008000000 */
[----:B------:R-:W-:Y:S01]  /*2dd0*/  F2FP.F16.F32.PACK_AB R90, R93, R92 ;  /* 0x0000005c5d5a723e */ /* 0x000fe200000000ff */
[----:B-1----:R-:W-:Y:S01]  /*2de0*/  STSM.16.M88.4 [R2], R120 ;  /* 0x0000007802007844 */ /* 0x002fe20000000200 */
[----:B------:R-:W-:-:S02]  /*2df0*/  F2FP.F16.F32.PACK_AB R91, R95, R94 ;  /* 0x0000005e5f5b723e */ /* 0x000fc400000000ff */
[----:B------:R-:W-:Y:S02]  /*2e00*/  F2FP.F16.F32.PACK_AB R57, R59, R58 ;  /* 0x0000003a3b39723e */ /* 0x000fe400000000ff */
[----:B------:R-:W-:Y:S01]  /*2e10*/  F2FP.F16.F32.PACK_AB R24, R25, R24 ;  /* 0x000000181918723e */ /* 0x000fe200000000ff */
[----:B------:R-:W-:Y:S01]  /*2e20*/  STSM.16.M88.4 [R2+0x2000], R88 ;  /* 0x0020005802007844 */ /* 0x000fe20000000200 */
[----:B------:R-:W-:Y:S02]  /*2e30*/  F2FP.F16.F32.PACK_AB R128, R129, R128 ;  /* 0x000000808180723e */ /* 0x000fe400000000ff */
[----:B------:R-:W-:Y:S02]  /*2e40*/  F2FP.F16.F32.PACK_AB R58, R61, R60 ;  /* 0x0000003c3d3a723e */ /* 0x000fe400000000ff */
[----:B------:R-:W-:Y:S02]  /*2e50*/  F2FP.F16.F32.PACK_AB R59, R63, R62 ;  /* 0x0000003e3f3b723e */ /* 0x000fe400000000ff */
[----:B------:R-:W-:-:S02]  /*2e60*/  F2FP.F16.F32.PACK_AB R25, R27, R26 ;  /* 0x0000001a1b19723e */ /* 0x000fc400000000ff */
[----:B------:R-:W-:Y:S01]  /*2e70*/  @P0 R2UR UR4, R4 ;  /* 0x00000000040402ca */ /* 0x000fe200000e0000 */
[----:B------:R-:W-:Y:S01]  /*2e80*/  STSM.16.M88.4 [R2+0x4000], R56 ;  /* 0x0040003802007844 */ /* 0x000fe20000000200 */
[----:B------:R-:W-:Y:S02]  /*2e90*/  F2FP.F16.F32.PACK_AB R129, R131, R130 ;  /* 0x000000828381723e */ /* 0x000fe400000000ff */
[----:B------:R-:W-:Y:S02]  /*2ea0*/  F2FP.F16.F32.PACK_AB R96, R97, R96 ;  /* 0x000000606160723e */ /* 0x000fe400000000ff */
[----:B------:R-:W-:Y:S02]  /*2eb0*/  F2FP.F16.F32.PACK_AB R26, R29, R28 ;  /* 0x0000001c1d1a723e */ /* 0x000fe400000000ff */
[----:B------:R-:W-:Y:S02]  /*2ec0*/  F2FP.F16.F32.PACK_AB R27, R31, R30 ;  /* 0x0000001e1f1b723e */ /* 0x000fe400000000ff */
[----:B------:R-:W-:-:S02]  /*2ed0*/  LOP3.LUT R4, R0, 0x40, RZ, 0x3c, !PT ;  /* 0x0000004000047812 */ /* 0x000fc400078e3cff */
[----:B------:R-:W-:Y:S01]  /*2ee0*/  F2FP.F16.F32.PACK_AB R130, R133, R132 ;  /* 0x000000848582723e */ /* 0x000fe200000000ff */
[----:B------:R-:W-:Y:S01]  /*2ef0*/  STSM.16.M88.4 [R2+0x6000], R24 ;  /* 0x0060001802007844 */ /* 0x000fe20000000200 */
[----:B------:R-:W-:Y:S01]  /*2f00*/  F2FP.F16.F32.PACK_AB R131, R135, R134 ;  /* 0x000000868783723e */ /* 0x000fe200000000ff */
[----:B------:R-:W-:Y:S01]  /*2f10*/  VIADD R4, R4, UR32 ;  /* 0x0000002004047c36 */ /* 0x000fe20008000000 */
[----:B------:R-:W-:Y:S02]  /*2f20*/  F2FP.F16.F32.PACK_AB R97, R99, R98 ;  /* 0x000000626361723e */ /* 0x000fe400000000ff */
[----:B------:R-:W-:Y:S01]  /*2f30*/  F2FP.F16.F32.PACK_AB R64, R65, R64 ;  /* 0x000000404140723e */ /* 0x000fe200000000ff */
[----:B------:R-:W-:Y:S01]  /*2f40*/  STSM.16.M88.4 [R3], R128 ;  /* 0x0000008003007844 */ /* 0x000fe20000000200 */
[----:B------:R-:W-:Y:S02]  /*2f50*/  F2FP.F16.F32.PACK_AB R98, R101, R100 ;  /* 0x000000646562723e */ /* 0x000fe400000000ff */
        /* <DEDUP_REMOVED lines=8> */
[----:B------:R-:W-:Y:S01]  /*2fe0*/  F2FP.F16.F32.PACK_AB R137, R139, R138 ;  /* 0x0000008a8b89723e */ /* 0x000fe200000000ff */
[----:B------:R-:W-:Y:S01]  /*2ff0*/  STSM.16.M88.4 [R3+0x4000], R64 ;  /* 0x0040004003007844 */ /* 0x000fe20000000200 */
[----:B------:R-:W-:Y:S02]  /*3000*/  F2FP.F16.F32.PACK_AB R104, R105, R104 ;  /* 0x000000686968723e */ /* 0x000fe400000000ff */
[----:B------:R-:W-:Y:S02]  /*3010*/  F2FP.F16.F32.PACK_AB R34, R37, R36 ;  /* 0x000000242522723e */ /* 0x000fe400000000ff */
[----:B------:R-:W-:Y:S02]  /*3020*/  F2FP.F16.F32.PACK_AB R35, R39, R38 ;  /* 0x000000262723723e */ /* 0x000fe400000000ff */
[----:B------:R-:W-:Y:S02]  /*3030*/  LOP3.LUT R0, R0, 0x60, RZ, 0x3c, !PT ;  /* 0x0000006000007812 */ /* 0x000fe400078e3cff */
[----:B------:R-:W-:Y:S01]  /*3040*/  F2FP.F16.F32.PACK_AB R138, R141, R140 ;  /* 0x0000008c8d8a723e */ /* 0x000fe200000000ff */
[----:B------:R-:W-:Y:S01]  /*3050*/  STSM.16.M88.4 [R3+0x6000], R32 ;  /* 0x0060002003007844 */ /* 0x000fe20000000200 */
[----:B------:R-:W-:Y:S01]  /*3060*/  F2FP.F16.F32.PACK_AB R139, R143, R142 ;  /* 0x0000008e8f8b723e */ /* 0x000fe200000000ff */
[----:B------:R-:W-:Y:S01]  /*3070*/  VIADD R0, R0, UR32 ;  /* 0x0000002000007c36 */ /* 0x000fe20008000000 */
[----:B------:R-:W-:-:S02]  /*3080*/  F2FP.F16.F32.PACK_AB R105, R107, R106 ;  /* 0x0000006a6b69723e */ /* 0x000fc400000000ff */
[----:B------:R-:W-:Y:S01]  /*3090*/  F2FP.F16.F32.PACK_AB R72, R73, R72 ;  /* 0x000000484948723e */ /* 0x000fe200000000ff */
[----:B------:R-:W-:Y:S01]  /*30a0*/  STSM.16.M88.4 [R4], R136 ;  /* 0x0000008804007844 */ /* 0x000fe20000000200 */
[----:B------:R-:W-:Y:S02]  /*30b0*/  F2FP.F16.F32.PACK_AB R106, R109, R108 ;  /* 0x0000006c6d6a723e */ /* 0x000fe400000000ff */
[----:B------:R-:W-:Y:S02]  /*30c0*/  F2FP.F16.F32.PACK_AB R107, R111, R110 ;  /* 0x0000006e6f6b723e */ /* 0x000fe400000000ff */
[----:B------:R-:W-:Y:S02]  /*30d0*/  F2FP.F16.F32.PACK_AB R73, R75, R74 ;  /* 0x0000004a4b49723e */ /* 0x000fe400000000ff */
[----:B------:R-:W-:Y:S01]  /*30e0*/  F2FP.F16.F32.PACK_AB R40, R41, R40 ;  /* 0x000000282928723e */ /* 0x000fe200000000ff */
[----:B------:R-:W-:Y:S01]  /*30f0*/  STSM.16.M88.4 [R4+0x2000], R104 ;  /* 0x0020006804007844 */ /* 0x000fe20000000200 */
[----:B------:R-:W-:-:S02]  /*3100*/  F2FP.F16.F32.PACK_AB R144, R145, R144 ;  /* 0x000000909190723e */ /* 0x000fc400000000ff */
[----:B------:R-:W-:Y:S02]  /*3110*/  F2FP.F16.F32.PACK_AB R74, R77, R76 ;  /* 0x0000004c4d4a723e */ /* 0x000fe400000000ff */
[----:B------:R-:W-:Y:S02]  /*3120*/  F2FP.F16.F32.PACK_AB R75, R79, R78 ;  /* 0x0000004e4f4b723e */ /* 0x000fe400000000ff */
[----:B------:R-:W-:Y:S02]  /*3130*/  F2FP.F16.F32.PACK_AB R41, R43, R42 ;  /* 0x0000002a2b29723e */ /* 0x000fe400000000ff */
[----:B------:R-:W-:Y:S01]  /*3140*/  F2FP.F16.F32.PACK_AB R145, R147, R146 ;  /* 0x000000929391723e */ /* 0x000fe200000000ff */
[----:B------:R-:W-:Y:S01]  /*3150*/  STSM.16.M88.4 [R4+0x4000], R72 ;  /* 0x0040004804007844 */ /* 0x000fe20000000200 */
[----:B------:R-:W-:Y:S02]  /*3160*/  F2FP.F16.F32.PACK_AB R112, R113, R112 ;  /* 0x000000707170723e */ /* 0x000fe400000000ff */
[----:B------:R-:W-:-:S02]  /*3170*/  F2FP.F16.F32.PACK_AB R42, R45, R44 ;  /* 0x0000002c2d2a723e */ /* 0x000fc400000000ff */
[----:B------:R-:W-:Y:S02]  /*3180*/  F2FP.F16.F32.PACK_AB R43, R47, R46 ;  /* 0x0000002e2f2b723e */ /* 0x000fe400000000ff */
[----:B------:R-:W-:Y:S02]  /*3190*/  F2FP.F16.F32.PACK_AB R146, R149, R148 ;  /* 0x000000949592723e */ /* 0x000fe400000000ff */
[----:B------:R-:W-:Y:S01]  /*31a0*/  F2FP.F16.F32.PACK_AB R147, R151, R150 ;  /* 0x000000969793723e */ /* 0x000fe200000000ff */
[----:B------:R-:W-:Y:S01]  /*31b0*/  STSM.16.M88.4 [R4+0x6000], R40 ;  /* 0x0060002804007844 */ /* 0x000fe20000000200 */
[----:B------:R-:W-:Y:S02]  /*31c0*/  F2FP.F16.F32.PACK_AB R113, R115, R114 ;  /* 0x000000727371723e */ /* 0x000fe400000000ff */
[----:B------:R-:W-:Y:S01]  /*31d0*/  F2FP.F16.F32.PACK_AB R80, R81, R80 ;  /* 0x000000505150723e */ /* 0x000fe200000000ff */
[----:B------:R-:W-:Y:S01]  /*31e0*/  STSM.16.M88.4 [R0], R144 ;  /* 0x0000009000007844 */ /* 0x000fe20000000200 */
[----:B------:R-:W-:-:S02]  /*31f0*/  F2FP.F16.F32.PACK_AB R114, R117, R116 ;  /* 0x000000747572723e */ /* 0x000fc400000000ff */
[----:B------:R-:W-:Y:S02]  /*3200*/  F2FP.F16.F32.PACK_AB R115, R119, R118 ;  /* 0x000000767773723e */ /* 0x000fe400000000ff */
[----:B------:R-:W-:Y:S02]  /*3210*/  F2FP.F16.F32.PACK_AB R81, R83, R82 ;  /* 0x000000525351723e */ /* 0x000fe400000000ff */
[----:B------:R-:W-:Y:S01]  /*3220*/  F2FP.F16.F32.PACK_AB R48, R49, R48 ;  /* 0x000000303130723e */ /* 0x000fe200000000ff */
[----:B------:R-:W-:Y:S01]  /*3230*/  STSM.16.M88.4 [R0+0x2000], R112 ;  /* 0x0020007000007844 */ /* 0x000fe20000000200 */
[----:B------:R-:W-:Y:S02]  /*3240*/  F2FP.F16.F32.PACK_AB R82, R85, R84 ;  /* 0x000000545552723e */ /* 0x000fe400000000ff */
[----:B------:R-:W-:Y:S02]  /*3250*/  F2FP.F16.F32.PACK_AB R83, R87, R86 ;  /* 0x000000565753723e */ /* 0x000fe400000000ff */
[----:B------:R-:W-:-:S02]  /*3260*/  F2FP.F16.F32.PACK_AB R49, R51, R50 ;  /* 0x000000323331723e */ /* 0x000fc400000000ff */
[----:B------:R-:W-:Y:S01]  /*3270*/  F2FP.F16.F32.PACK_AB R50, R53, R52 ;  /* 0x000000343532723e */ /* 0x000fe200000000ff */
[----:B------:R-:W-:Y:S01]  /*3280*/  STSM.16.M88.4 [R0+0x4000], R80 ;  /* 0x0040005000007844 */ /* 0x000fe20000000200 */
[----:B------:R-:W-:Y:S02]  /*3290*/  F2FP.F16.F32.PACK_AB R51, R55, R54 ;  /* 0x000000363733723e */ /* 0x000fe400000000ff */
[----:B------:R-:W-:-:S03]  /*32a0*/  @P0 R2UR UR5, R5 ;  /* 0x00000000050502ca */ /* 0x000fc600000e0000 */
[----:B------:R-:W-:Y:S01]  /*32b0*/  STSM.16.M88.4 [R0+0x6000], R48 ;  /* 0x0060003000007844 */ /* 0x000fe20000000200 */
[----:B------:R1:W-:Y:S06]  /*32c0*/  MEMBAR.ALL.CTA ;  /* 0x0000000000007992 */ /* 0x0003ec0000008000 */
[----:B-1----:R-:W1:Y:S02]  /*32d0*/  FENCE.VIEW.ASYNC.S ;  /* 0x00000000000073c6 */ /* 0x002e640000000000 */
[----:B-1----:R-:W-:Y:S06]  /*32e0*/  BAR.SYNC.DEFER_BLOCKING 0x0 ;  /* 0x0000000000007b1d */ /* 0x002fec0000010000 */
[----:B------:R1:W-:Y:S01]  /*32f0*/  @UP0 UTMASTG.2D [UR32], [UR4] ;  /* 0x00000020040003b5 */ /* 0x0003e20008008000 */
[----:B------:R0:W-:Y:S01]  /*3300*/  UTMACMDFLUSH ;  /* 0x00000000000079b7 */ /* 0x0001e20000000000 */
[----:B------:R-:W-:-:S04]  /*3310*/  DEPBAR.LE SB0, 0x0 ;  /* 0x000080000000791a */ /* 0x000fc80000000000 */
[----:B------:R-:W-:Y:S06]  /*3320*/  BAR.SYNC.DEFER_BLOCKING 0x0 ;  /* 0x0000000000007b1d */ /* 0x000fec0000010000 */
[----:B-1----:R-:W-:Y:S05]  /*3330*/  EXIT ;  /* 0x000000000000794d */ /* 0x002fea0003800000 */
.L_x_48:
[----:B------:R-:W1:Y:S02]  /*3340*/  SYNCS.PHASECHK.TRANS64.TRYWAIT P0, [UR32+0x14000], R9 ;  /* 0x01400009ff0075a7 */ /* 0x000e640008000160 */
[----:B-1----:R-:W-:Y:S05]  /*3350*/  @!P0 BRA `(.L_x_48) ;  /* 0xfffffffc00f88947 */ /* 0x002fea000383ffff */
[----:B------:R-:W-:Y:S05]  /*3360*/  BRA `(.L_x_50) ;  /* 0xfffffff000447947 */ /* 0x000fea000383ffff */
.L_x_51:
[----:B------:R-:W-:-:S00]  /*3370*/  BRA `(.L_x_51) ;  /* 0xfffffffc00fc7947 */ /* 0x000fc0000383ffff */
[----:B------:R-:W-:-:S00]  /*3380*/  NOP ;  /* 0x0000000000007918 */ /* 0x000fc00000000000 */
[----:B------:R-:W-:-:S00]  /*3390*/  NOP ;  /* 0x0000000000007918 */ /* 0x000fc00000000000 */
[----:B------:R-:W-:-:S00]  /*33a0*/  NOP ;  /* 0x0000000000007918 */ /* 0x000fc00000000000 */
[----:B------:R-:W-:-:S00]  /*33b0*/  NOP ;  /* 0x0000000000007918 */ /* 0x000fc00000000000 */
[----:B------:R-:W-:-:S00]  /*33c0*/  NOP ;  /* 0x0000000000007918 */ /* 0x000fc00000000000 */
[----:B------:R-:W-:-:S00]  /*33d0*/  NOP ;  /* 0x0000000000007918 */ /* 0x000fc00000000000 */
[----:B------:R-:W-:-:S00]  /*33e0*/  NOP ;  /* 0x0000000000007918 */ /* 0x000fc00000000000 */
[----:B------:R-:W-:-:S00]  /*33f0*/  NOP ;  /* 0x0000000000007918 */ /* 0x000fc00000000000 */
.L_x_52:


//--------------------- .nv.shared.gluon_wgmma    --------------------------
	.section	.nv.shared.gluon_wgmma,"aw",@nobits
	.sectionflags	@""
	.align	16
	.zero		1024


//--------------------- .nv.shared.reserved.0     --------------------------
	.section	.nv.shared.reserved.0,"aw",@nobits
	.weak		__nv_reservedSMEM_offset_0_alias
	.size		__nv_reservedSMEM_offset_0_alias, 0, 0
	.other		__nv_reservedSMEM_offset_0_alias,@"STO_CUDA_RESERVED_SHARED STV_DEFAULT"
__nv_reservedSMEM_offset_0_alias:
	.zero		0


//--------------------- .nv.constant0.gluon_wgmma --------------------------
	.section	.nv.constant0.gluon_wgmma,"a",@progbits
	.sectionflags	@""
	.align	4
.nv.constant0.gluon_wgmma:
	.zero		608


//--------------------- SYMBOLS --------------------------

	.type		.nv.reservedSmem.offset0,@object
	.size		.nv.reservedSmem.offset0,0x4
